//
// Generated by NVIDIA NVVM Compiler
//
// Compiler Build ID: CL-36424714
// Cuda compilation tools, release 13.0, V13.0.88
// Based on NVVM 20.0.0
//

.version 9.0
.target sm_100
.address_size 64

	// .globl	_Z18merge_basic_kernelPiiS_iS_

.visible .entry _Z18merge_basic_kernelPiiS_iS_(
	.param .u64 .ptr .align 1 _Z18merge_basic_kernelPiiS_iS__param_0,
	.param .u32 _Z18merge_basic_kernelPiiS_iS__param_1,
	.param .u64 .ptr .align 1 _Z18merge_basic_kernelPiiS_iS__param_2,
	.param .u32 _Z18merge_basic_kernelPiiS_iS__param_3,
	.param .u64 .ptr .align 1 _Z18merge_basic_kernelPiiS_iS__param_4
)
{
	.reg .pred 	%p<51>;
	.reg .b32 	%r<177>;
	.reg .b64 	%rd<88>;

	ld.param.u64 	%rd25, [_Z18merge_basic_kernelPiiS_iS__param_0];
	ld.param.u32 	%r74, [_Z18merge_basic_kernelPiiS_iS__param_1];
	ld.param.u64 	%rd26, [_Z18merge_basic_kernelPiiS_iS__param_2];
	ld.param.u32 	%r75, [_Z18merge_basic_kernelPiiS_iS__param_3];
	ld.param.u64 	%rd27, [_Z18merge_basic_kernelPiiS_iS__param_4];
	cvta.to.global.u64 	%rd1, %rd27;
	cvta.to.global.u64 	%rd2, %rd26;
	cvta.to.global.u64 	%rd3, %rd25;
	mov.u32 	%r76, %ctaid.x;
	mov.u32 	%r77, %ntid.x;
	mov.u32 	%r78, %tid.x;
	mad.lo.s32 	%r79, %r76, %r77, %r78;
	add.s32 	%r80, %r75, %r74;
	add.s32 	%r81, %r77, %r80;
	add.s32 	%r82, %r81, -1;
	div.u32 	%r83, %r82, %r77;
	mul.lo.s32 	%r1, %r83, %r79;
	add.s32 	%r84, %r1, %r83;
	min.s32 	%r2, %r84, %r80;
	min.s32 	%r147, %r1, %r74;
	sub.s32 	%r148, %r1, %r147;
	setp.lt.s32 	%p3, %r1, %r75;
	sub.s32 	%r85, %r1, %r75;
	selp.b32 	%r149, 0, %r85, %p3;
	setp.lt.s32 	%p4, %r1, %r74;
	sub.s32 	%r86, %r1, %r74;
	selp.b32 	%r150, 0, %r86, %p4;
$L__BB0_1:
	mov.u32 	%r10, %r147;
	mov.u32 	%r9, %r148;
	setp.lt.s32 	%p5, %r10, 1;
	setp.ge.s32 	%p6, %r9, %r75;
	or.pred  	%p7, %p5, %p6;
	@%p7 bra 	$L__BB0_4;
	add.s32 	%r87, %r10, -1;
	mul.wide.u32 	%rd28, %r87, 4;
	add.s64 	%rd29, %rd3, %rd28;
	ld.global.u32 	%r88, [%rd29];
	mul.wide.s32 	%rd30, %r9, 4;
	add.s64 	%rd31, %rd2, %rd30;
	ld.global.u32 	%r89, [%rd31];
	setp.le.s32 	%p8, %r88, %r89;
	@%p8 bra 	$L__BB0_4;
	sub.s32 	%r96, %r10, %r149;
	add.s32 	%r97, %r96, 1;
	shr.s32 	%r98, %r97, 1;
	add.s32 	%r148, %r98, %r9;
	sub.s32 	%r147, %r10, %r98;
	mov.pred 	%p49, 0;
	mov.u32 	%r150, %r9;
	bra.uni 	$L__BB0_7;
$L__BB0_4:
	setp.lt.s32 	%p10, %r9, 1;
	setp.ge.s32 	%p11, %r10, %r74;
	mov.pred 	%p49, -1;
	or.pred  	%p12, %p10, %p11;
	mov.u32 	%r147, %r10;
	mov.u32 	%r148, %r9;
	@%p12 bra 	$L__BB0_7;
	add.s32 	%r90, %r9, -1;
	mul.wide.u32 	%rd32, %r90, 4;
	add.s64 	%rd33, %rd2, %rd32;
	ld.global.u32 	%r91, [%rd33];
	mul.wide.s32 	%rd34, %r10, 4;
	add.s64 	%rd35, %rd3, %rd34;
	ld.global.u32 	%r92, [%rd35];
	setp.lt.s32 	%p14, %r91, %r92;
	mov.u32 	%r147, %r10;
	mov.u32 	%r148, %r9;
	@%p14 bra 	$L__BB0_7;
	sub.s32 	%r93, %r9, %r150;
	add.s32 	%r94, %r93, 1;
	shr.s32 	%r95, %r94, 1;
	add.s32 	%r147, %r95, %r10;
	sub.s32 	%r148, %r9, %r95;
	mov.pred 	%p49, 0;
	mov.u32 	%r149, %r10;
$L__BB0_7:
	not.pred 	%p17, %p49;
	@%p17 bra 	$L__BB0_1;
	min.s32 	%r155, %r2, %r74;
	sub.s32 	%r156, %r2, %r155;
	setp.lt.s32 	%p18, %r2, %r75;
	sub.s32 	%r99, %r2, %r75;
	selp.b32 	%r157, 0, %r99, %p18;
	setp.lt.s32 	%p19, %r2, %r74;
	sub.s32 	%r100, %r2, %r74;
	selp.b32 	%r158, 0, %r100, %p19;
$L__BB0_9:
	mov.u32 	%r26, %r155;
	mov.u32 	%r25, %r156;
	setp.lt.s32 	%p20, %r26, 1;
	setp.ge.s32 	%p21, %r25, %r75;
	or.pred  	%p22, %p20, %p21;
	@%p22 bra 	$L__BB0_12;
	add.s32 	%r101, %r26, -1;
	mul.wide.u32 	%rd36, %r101, 4;
	add.s64 	%rd37, %rd3, %rd36;
	ld.global.u32 	%r102, [%rd37];
	mul.wide.s32 	%rd38, %r25, 4;
	add.s64 	%rd39, %rd2, %rd38;
	ld.global.u32 	%r103, [%rd39];
	setp.le.s32 	%p23, %r102, %r103;
	@%p23 bra 	$L__BB0_12;
	sub.s32 	%r110, %r26, %r157;
	add.s32 	%r111, %r110, 1;
	shr.s32 	%r112, %r111, 1;
	add.s32 	%r156, %r112, %r25;
	sub.s32 	%r155, %r26, %r112;
	mov.pred 	%p50, 0;
	mov.u32 	%r158, %r25;
	bra.uni 	$L__BB0_15;
$L__BB0_12:
	setp.lt.s32 	%p25, %r25, 1;
	setp.ge.s32 	%p26, %r26, %r74;
	mov.pred 	%p50, -1;
	or.pred  	%p27, %p25, %p26;
	mov.u32 	%r155, %r26;
	mov.u32 	%r156, %r25;
	@%p27 bra 	$L__BB0_15;
	add.s32 	%r104, %r25, -1;
	mul.wide.u32 	%rd40, %r104, 4;
	add.s64 	%rd41, %rd2, %rd40;
	ld.global.u32 	%r105, [%rd41];
	mul.wide.s32 	%rd42, %r26, 4;
	add.s64 	%rd43, %rd3, %rd42;
	ld.global.u32 	%r106, [%rd43];
	setp.lt.s32 	%p29, %r105, %r106;
	mov.u32 	%r155, %r26;
	mov.u32 	%r156, %r25;
	@%p29 bra 	$L__BB0_15;
	sub.s32 	%r107, %r25, %r158;
	add.s32 	%r108, %r107, 1;
	shr.s32 	%r109, %r108, 1;
	add.s32 	%r155, %r109, %r26;
	sub.s32 	%r156, %r25, %r109;
	mov.pred 	%p50, 0;
	mov.u32 	%r157, %r26;
$L__BB0_15:
	not.pred 	%p32, %p50;
	@%p32 bra 	$L__BB0_9;
	sub.s32 	%r35, %r1, %r147;
	sub.s32 	%r36, %r155, %r147;
	add.s32 	%r114, %r35, %r155;
	sub.s32 	%r37, %r2, %r114;
	min.s32 	%r115, %r36, %r37;
	setp.lt.s32 	%p33, %r115, 1;
	mov.b32 	%r168, 0;
	mov.u32 	%r167, %r168;
	mov.u32 	%r169, %r168;
	@%p33 bra 	$L__BB0_19;
	mul.wide.s32 	%rd44, %r1, 4;
	add.s64 	%rd4, %rd1, %rd44;
	mul.wide.s32 	%rd45, %r35, 4;
	add.s64 	%rd5, %rd2, %rd45;
	mul.wide.s32 	%rd46, %r147, 4;
	add.s64 	%rd6, %rd3, %rd46;
	mov.b32 	%r169, 0;
	mov.u32 	%r167, %r169;
	mov.u32 	%r168, %r169;
$L__BB0_18:
	mul.wide.u32 	%rd47, %r168, 4;
	add.s64 	%rd48, %rd6, %rd47;
	ld.global.u32 	%r117, [%rd48];
	mul.wide.u32 	%rd49, %r167, 4;
	add.s64 	%rd50, %rd5, %rd49;
	ld.global.u32 	%r119, [%rd50];
	setp.gt.s32 	%p34, %r117, %r119;
	setp.le.s32 	%p35, %r117, %r119;
	selp.u32 	%r121, 1, 0, %p35;
	add.s32 	%r168, %r168, %r121;
	selp.u32 	%r122, 1, 0, %p34;
	add.s32 	%r167, %r167, %r122;
	min.s32 	%r123, %r117, %r119;
	mul.wide.u32 	%rd51, %r169, 4;
	add.s64 	%rd52, %rd4, %rd51;
	st.global.u32 	[%rd52], %r123;
	add.s32 	%r169, %r169, 1;
	setp.lt.s32 	%p36, %r168, %r36;
	setp.lt.s32 	%p37, %r167, %r37;
	and.pred  	%p38, %p36, %p37;
	@%p38 bra 	$L__BB0_18;
$L__BB0_19:
	setp.ge.s32 	%p39, %r168, %r36;
	@%p39 bra 	$L__BB0_26;
	add.s32 	%r41, %r168, %r147;
	sub.s32 	%r125, %r155, %r41;
	and.b32  	%r42, %r125, 3;
	setp.eq.s32 	%p40, %r42, 0;
	@%p40 bra 	$L__BB0_23;
	mul.wide.s32 	%rd53, %r1, 4;
	mul.wide.u32 	%rd54, %r169, 4;
	add.s64 	%rd55, %rd53, %rd54;
	add.s64 	%rd84, %rd1, %rd55;
	mul.wide.u32 	%rd56, %r168, 4;
	add.s64 	%rd57, %rd3, %rd56;
	mul.wide.s32 	%rd58, %r147, 4;
	add.s64 	%rd83, %rd57, %rd58;
	neg.s32 	%r162, %r42;
	add.s32 	%r169, %r169, %r42;
	add.s32 	%r168, %r168, %r42;
$L__BB0_22:
	.pragma "nounroll";
	ld.global.u32 	%r126, [%rd83];
	st.global.u32 	[%rd84], %r126;
	add.s64 	%rd84, %rd84, 4;
	add.s64 	%rd83, %rd83, 4;
	add.s32 	%r162, %r162, 1;
	setp.ne.s32 	%p41, %r162, 0;
	@%p41 bra 	$L__BB0_22;
$L__BB0_23:
	sub.s32 	%r127, %r41, %r155;
	setp.gt.u32 	%p42, %r127, -4;
	@%p42 bra 	$L__BB0_26;
	mul.wide.s32 	%rd59, %r147, 4;
	add.s64 	%rd60, %rd3, %rd59;
	add.s64 	%rd13, %rd60, 8;
	mul.wide.s32 	%rd61, %r1, 4;
	mul.wide.u32 	%rd62, %r169, 4;
	add.s64 	%rd63, %rd61, %rd62;
	add.s64 	%rd64, %rd63, %rd1;
	add.s64 	%rd86, %rd64, 8;
$L__BB0_25:
	mul.wide.s32 	%rd65, %r168, 4;
	add.s64 	%rd66, %rd13, %rd65;
	ld.global.u32 	%r128, [%rd66+-8];
	st.global.u32 	[%rd86+-8], %r128;
	ld.global.u32 	%r129, [%rd66+-4];
	st.global.u32 	[%rd86+-4], %r129;
	ld.global.u32 	%r130, [%rd66];
	st.global.u32 	[%rd86], %r130;
	add.s32 	%r168, %r168, 4;
	ld.global.u32 	%r131, [%rd66+4];
	add.s32 	%r169, %r169, 4;
	st.global.u32 	[%rd86+4], %r131;
	add.s64 	%rd86, %rd86, 16;
	setp.lt.s32 	%p43, %r168, %r36;
	@%p43 bra 	$L__BB0_25;
$L__BB0_26:
	setp.ge.s32 	%p44, %r167, %r37;
	@%p44 bra 	$L__BB0_33;
	add.s32 	%r132, %r1, %r167;
	add.s32 	%r58, %r2, %r147;
	add.s32 	%r133, %r132, %r155;
	sub.s32 	%r134, %r58, %r133;
	and.b32  	%r59, %r134, 3;
	setp.eq.s32 	%p45, %r59, 0;
	mov.u32 	%r173, %r167;
	@%p45 bra 	$L__BB0_30;
	mul.wide.s32 	%rd67, %r1, 4;
	mul.wide.u32 	%rd68, %r169, 4;
	add.s64 	%rd69, %rd67, %rd68;
	add.s64 	%rd85, %rd1, %rd69;
	add.s64 	%rd70, %rd2, %rd67;
	mul.wide.s32 	%rd71, %r147, 4;
	sub.s64 	%rd16, %rd70, %rd71;
	neg.s32 	%r170, %r59;
	add.s32 	%r169, %r169, %r59;
	mov.u32 	%r173, %r167;
$L__BB0_29:
	.pragma "nounroll";
	mul.wide.s32 	%rd72, %r173, 4;
	add.s32 	%r173, %r173, 1;
	add.s64 	%rd73, %rd16, %rd72;
	ld.global.u32 	%r135, [%rd73];
	st.global.u32 	[%rd85], %r135;
	add.s64 	%rd85, %rd85, 4;
	add.s32 	%r170, %r170, 1;
	setp.ne.s32 	%p46, %r170, 0;
	@%p46 bra 	$L__BB0_29;
$L__BB0_30:
	sub.s32 	%r136, %r1, %r58;
	add.s32 	%r137, %r167, %r155;
	add.s32 	%r138, %r136, %r137;
	setp.gt.u32 	%p47, %r138, -4;
	@%p47 bra 	$L__BB0_33;
	mul.wide.s32 	%rd74, %r1, 4;
	add.s64 	%rd75, %rd74, %rd2;
	mul.wide.s32 	%rd76, %r147, 4;
	sub.s64 	%rd77, %rd75, %rd76;
	add.s64 	%rd19, %rd77, 8;
	mul.wide.u32 	%rd78, %r169, 4;
	add.s64 	%rd79, %rd74, %rd78;
	add.s64 	%rd80, %rd79, %rd1;
	add.s64 	%rd87, %rd80, 8;
$L__BB0_32:
	mul.wide.s32 	%rd81, %r173, 4;
	add.s64 	%rd82, %rd19, %rd81;
	ld.global.u32 	%r139, [%rd82+-8];
	st.global.u32 	[%rd87+-8], %r139;
	ld.global.u32 	%r140, [%rd82+-4];
	st.global.u32 	[%rd87+-4], %r140;
	ld.global.u32 	%r141, [%rd82];
	st.global.u32 	[%rd87], %r141;
	add.s32 	%r173, %r173, 4;
	ld.global.u32 	%r142, [%rd82+4];
	st.global.u32 	[%rd87+4], %r142;
	add.s64 	%rd87, %rd87, 16;
	setp.lt.s32 	%p48, %r173, %r37;
	@%p48 bra 	$L__BB0_32;
$L__BB0_33:
	ret;

}


// ===== COMPILED SASS (sm_100) =====

	.target	sm_100

	.elftype	@"ET_EXEC"


//--------------------- .note.nv.tkinfo           --------------------------
	.section	.note.nv.tkinfo,"",@"SHT_NOTE"
	.sectionflags	@"SHF_NOTE_NV_TKINFO"
	.tkinfo
        /*0018*/ 	.word	0x00000002
        /*0030*/ 	.string	""
        /*0030*/ 	.string	"ptxas"
        /*0030*/ 	.string	"Cuda compilation tools, release 13.0, V13.0.88"
        /*0030*/ 	.string	"Build cuda_13.0.r13.0/compiler.36424714_0"
        /*0030*/ 	.string	"-arch sm_100 -m 64 "



//--------------------- .note.nv.cuinfo           --------------------------
	.section	.note.nv.cuinfo,"",@"SHT_NOTE"
	.sectionflags	@"SHF_NOTE_NV_CUINFO"
        /*0018*/ 	.short	0x0002
        /*001a*/ 	.short	0x0064
        /*001c*/ 	.short	0x0082
	.zero		2


//--------------------- .nv.info                  --------------------------
	.section	.nv.info,"",@"SHT_CUDA_INFO"
	.align	4


	//----- nvinfo : EIATTR_REGCOUNT
	.align		4
        /*0000*/ 	.byte	0x04, 0x2f
        /*0002*/ 	.short	(.L_1 - .L_0)
	.align		4
.L_0:
        /*0004*/ 	.word	index@(_Z18merge_basic_kernelPiiS_iS_)
        /*0008*/ 	.word	0x00000020


	//----- nvinfo : EIATTR_FRAME_SIZE
	.align		4
.L_1:
        /*000c*/ 	.byte	0x04, 0x11
        /*000e*/ 	.short	(.L_3 - .L_2)
	.align		4
.L_2:
        /*0010*/ 	.word	index@(_Z18merge_basic_kernelPiiS_iS_)
        /*0014*/ 	.word	0x00000000


	//----- nvinfo : EIATTR_MIN_STACK_SIZE
	.align		4
.L_3:
        /*0018*/ 	.byte	0x04, 0x12
        /*001a*/ 	.short	(.L_5 - .L_4)
	.align		4
.L_4:
        /*001c*/ 	.word	index@(_Z18merge_basic_kernelPiiS_iS_)
        /*0020*/ 	.word	0x00000000
.L_5:


//--------------------- .nv.compat                --------------------------
	.section	.nv.compat,"",@"SHT_CUDA_COMPAT_INFO"
	.align	4
        /*0000*/ 	.byte	0x02, 0x09, 0x00, 0x00, 0x02, 0x02, 0x01, 0x00, 0x02, 0x05, 0x05, 0x00, 0x03, 0x07, 0x01, 0x01
        /*0010*/ 	.byte	0x02, 0x03, 0x00, 0x00, 0x02, 0x06, 0x01, 0x00, 0x04, 0x0b, 0x08, 0x00, 0x09, 0x00, 0x00, 0x00
        /*0020*/ 	.byte	0x00, 0x00, 0x00, 0x00


//--------------------- .nv.info._Z18merge_basic_kernelPiiS_iS_ --------------------------
	.section	.nv.info._Z18merge_basic_kernelPiiS_iS_,"",@"SHT_CUDA_INFO"
	.sectionflags	@""
	.align	4


	//----- nvinfo : EIATTR_CUDA_API_VERSION
	.align		4
        /*0000*/ 	.byte	0x04, 0x37
        /*0002*/ 	.short	(.L_7 - .L_6)
.L_6:
        /*0004*/ 	.word	0x00000082


	//----- nvinfo : EIATTR_KPARAM_INFO
	.align		4
.L_7:
        /*0008*/ 	.byte	0x04, 0x17
        /*000a*/ 	.short	(.L_9 - .L_8)
.L_8:
        /*000c*/ 	.word	0x00000000
        /*0010*/ 	.short	0x0004
        /*0012*/ 	.short	0x0020
        /*0014*/ 	.byte	0x00, 0xf5, 0x21, 0x00


	//----- nvinfo : EIATTR_KPARAM_INFO
	.align		4
.L_9:
        /*0018*/ 	.byte	0x04, 0x17
        /*001a*/ 	.short	(.L_11 - .L_10)
.L_10:
        /*001c*/ 	.word	0x00000000
        /*0020*/ 	.short	0x0003
        /*0022*/ 	.short	0x0018
        /*0024*/ 	.byte	0x00, 0xf0, 0x11, 0x00


	//----- nvinfo : EIATTR_KPARAM_INFO
	.align		4
.L_11:
        /*0028*/ 	.byte	0x04, 0x17
        /*002a*/ 	.short	(.L_13 - .L_12)
.L_12:
        /*002c*/ 	.word	0x00000000
        /*0030*/ 	.short	0x0002
        /*0032*/ 	.short	0x0010
        /*0034*/ 	.byte	0x00, 0xf5, 0x21, 0x00


	//----- nvinfo : EIATTR_KPARAM_INFO
	.align		4
.L_13:
        /*0038*/ 	.byte	0x04, 0x17
        /*003a*/ 	.short	(.L_15 - .L_14)
.L_14:
        /*003c*/ 	.word	0x00000000
        /*0040*/ 	.short	0x0001
        /*0042*/ 	.short	0x0008
        /*0044*/ 	.byte	0x00, 0xf0, 0x11, 0x00


	//----- nvinfo : EIATTR_KPARAM_INFO
	.align		4
.L_15:
        /*0048*/ 	.byte	0x04, 0x17
        /*004a*/ 	.short	(.L_17 - .L_16)
.L_16:
        /*004c*/ 	.word	0x00000000
        /*0050*/ 	.short	0x0000
        /*0052*/ 	.short	0x0000
        /*0054*/ 	.byte	0x00, 0xf5, 0x21, 0x00


	//----- nvinfo : EIATTR_SPARSE_MMA_MASK
	.align		4
.L_17:
        /*0058*/ 	.byte	0x03, 0x50
        /*005a*/ 	.short	0x0000


	//----- nvinfo : EIATTR_MAXREG_COUNT
	.align		4
        /*005c*/ 	.byte	0x03, 0x1b
        /*005e*/ 	.short	0x00ff


	//----- nvinfo : EIATTR_MERCURY_ISA_VERSION
	.align		4
        /*0060*/ 	.byte	0x03, 0x5f
        /*0062*/ 	.short	0x0101


	//----- nvinfo : EIATTR_VRC_CTA_INIT_COUNT
	.align		4
        /*0064*/ 	.byte	0x02, 0x4a
	.zero		1
	.zero		1


	//----- nvinfo : EIATTR_EXIT_INSTR_OFFSETS
	.align		4
        /*0068*/ 	.byte	0x04, 0x1c
        /*006a*/ 	.short	(.L_19 - .L_18)


	//   ....[0]....
.L_18:
        /*006c*/ 	.word	0x000014c0


	//   ....[1]....
        /*0070*/ 	.word	0x000016d0


	//   ....[2]....
        /*0074*/ 	.word	0x00001cf0


	//   ....[3]....
        /*0078*/ 	.word	0x00001d90


	//----- nvinfo : EIATTR_CRS_STACK_SIZE
	.align		4
.L_19:
        /*007c*/ 	.byte	0x04, 0x1e
        /*007e*/ 	.short	(.L_21 - .L_20)
.L_20:
        /*0080*/ 	.word	0x00000000


	//----- nvinfo : EIATTR_CBANK_PARAM_SIZE
	.align		4
.L_21:
        /*0084*/ 	.byte	0x03, 0x19
        /*0086*/ 	.short	0x0028


	//----- nvinfo : EIATTR_PARAM_CBANK
	.align		4
        /*0088*/ 	.byte	0x04, 0x0a
        /*008a*/ 	.short	(.L_23 - .L_22)
	.align		4
.L_22:
        /*008c*/ 	.word	index@(.nv.constant0._Z18merge_basic_kernelPiiS_iS_)
        /*0090*/ 	.short	0x0380
        /*0092*/ 	.short	0x0028


	//----- nvinfo : EIATTR_SW_WAR
	.align		4
.L_23:
        /*0094*/ 	.byte	0x04, 0x36
        /*0096*/ 	.short	(.L_25 - .L_24)
.L_24:
        /*0098*/ 	.word	0x00000008
.L_25:


//--------------------- .nv.callgraph             --------------------------
	.section	.nv.callgraph,"",@"SHT_CUDA_CALLGRAPH"
	.align	4
	.sectionentsize	8
	.align		4
        /*0000*/ 	.word	0x00000000
	.align		4
        /*0004*/ 	.word	0xffffffff
	.align		4
        /*0008*/ 	.word	0x00000000
	.align		4
        /*000c*/ 	.word	0xfffffffe
	.align		4
        /*0010*/ 	.word	0x00000000
	.align		4
        /*0014*/ 	.word	0xfffffffd
	.align		4
        /*0018*/ 	.word	0x00000000
	.align		4
        /*001c*/ 	.word	0xfffffffc


//--------------------- .text._Z18merge_basic_kernelPiiS_iS_ --------------------------
	.section	.text._Z18merge_basic_kernelPiiS_iS_,"ax",@progbits
	.align	128
        .global         _Z18merge_basic_kernelPiiS_iS_
        .type           _Z18merge_basic_kernelPiiS_iS_,@function
        .size           _Z18merge_basic_kernelPiiS_iS_,(.L_x_34 - _Z18merge_basic_kernelPiiS_iS_)
        .other          _Z18merge_basic_kernelPiiS_iS_,@"STO_CUDA_ENTRY STV_DEFAULT"
_Z18merge_basic_kernelPiiS_iS_:
.text._Z18merge_basic_kernelPiiS_iS_:
[----:B------:R-:W-:Y:S08]  /*0000*/  LDC R1, c[0x0][0x37c] ;  /* 0x0000df00ff017b82 */ /* 0x000ff00000000800 */
[----:B------:R-:W0:Y:S01]  /*0010*/  LDC R5, c[0x0][0x360] ;  /* 0x0000d800ff057b82 */ /* 0x000e220000000800 */
[----:B------:R-:W1:Y:S01]  /*0020*/  S2R R6, SR_TID.X ;  /* 0x0000000000067919 */ /* 0x000e620000002100 */
[----:B------:R-:W-:Y:S01]  /*0030*/  BSSY.RECONVERGENT B1, `(.L_x_0) ;  /* 0x0000053000017945 */ /* 0x000fe20003800200 */
[----:B------:R-:W2:Y:S05]  /*0040*/  LDCU UR6, c[0x0][0x388] ;  /* 0x00007100ff0677ac */ /* 0x000eaa0008000800 */
[----:B------:R-:W3:Y:S08]  /*0050*/  LDC R12, c[0x0][0x398] ;  /* 0x0000e600ff0c7b82 */ /* 0x000ef00000000800 */
[----:B------:R-:W3:Y:S01]  /*0060*/  LDC R14, c[0x0][0x388] ;  /* 0x0000e200ff0e7b82 */ /* 0x000ee20000000800 */
[----:B0-----:R-:W0:Y:S07]  /*0070*/  I2F.U32.RP R0, R5 ;  /* 0x0000000500007306 */ /* 0x001e2e0000209000 */
[----:B------:R-:W1:Y:S01]  /*0080*/  S2UR UR4, SR_CTAID.X ;  /* 0x00000000000479c3 */ /* 0x000e620000002500 */
[----:B------:R-:W-:-:S07]  /*0090*/  ISETP.NE.U32.AND P2, PT, R5, RZ, PT ;  /* 0x000000ff0500720c */ /* 0x000fce0003f45070 */
[----:B------:R-:W4:Y:S01]  /*00a0*/  LDC.64 R8, c[0x0][0x380] ;  /* 0x0000e000ff087b82 */ /* 0x000f220000000a00 */
[----:B0-----:R-:W0:Y:S02]  /*00b0*/  MUFU.RCP R0, R0 ;  /* 0x0000000000007308 */ /* 0x001e240000001000 */
[----:B0-----:R-:W-:-:S06]  /*00c0*/  VIADD R2, R0, 0xffffffe ;  /* 0x0ffffffe00027836 */ /* 0x001fcc0000000000 */
[----:B------:R0:W5:Y:S02]  /*00d0*/  F2I.FTZ.U32.TRUNC.NTZ R3, R2 ;  /* 0x0000000200037305 */ /* 0x000164000021f000 */
[----:B0-----:R-:W-:Y:S02]  /*00e0*/  HFMA2 R2, -RZ, RZ, 0, 0 ;  /* 0x00000000ff027431 */ /* 0x001fe400000001ff */
[----:B-----5:R-:W-:-:S04]  /*00f0*/  IMAD.MOV R4, RZ, RZ, -R3 ;  /* 0x000000ffff047224 */ /* 0x020fc800078e0a03 */
[----:B------:R-:W-:Y:S02]  /*0100*/  IMAD R7, R4, R5, RZ ;  /* 0x0000000504077224 */ /* 0x000fe400078e02ff */
[----:B---3--:R-:W-:Y:S02]  /*0110*/  IMAD.IADD R4, R12, 0x1, R14 ;  /* 0x000000010c047824 */ /* 0x008fe400078e020e */
[----:B------:R-:W-:Y:S02]  /*0120*/  IMAD.HI.U32 R3, R3, R7, R2 ;  /* 0x0000000703037227 */ /* 0x000fe400078e0002 */
[----:B------:R-:W0:Y:S01]  /*0130*/  LDC R2, c[0x0][0x398] ;  /* 0x0000e600ff027b82 */ /* 0x000e220000000800 */
[----:B------:R-:W-:-:S05]  /*0140*/  IADD3 R0, PT, PT, R5, -0x1, R4 ;  /* 0xffffffff05007810 */ /* 0x000fca0007ffe004 */
[----:B------:R-:W-:-:S04]  /*0150*/  IMAD.HI.U32 R10, R3, R0, RZ ;  /* 0x00000000030a7227 */ /* 0x000fc800078e00ff */
[----:B------:R-:W-:-:S04]  /*0160*/  IMAD.MOV R3, RZ, RZ, -R10 ;  /* 0x000000ffff037224 */ /* 0x000fc800078e0a0a */
[C---:B------:R-:W-:Y:S02]  /*0170*/  IMAD R0, R5.reuse, R3, R0 ;  /* 0x0000000305007224 */ /* 0x040fe400078e0200 */
[----:B-1----:R-:W-:Y:S01]  /*0180*/  IMAD R3, R5, UR4, R6 ;  /* 0x0000000405037c24 */ /* 0x002fe2000f8e0206 */
[----:B------:R-:W1:Y:S01]  /*0190*/  LDCU.64 UR4, c[0x0][0x358] ;  /* 0x00006b00ff0477ac */ /* 0x000e620008000a00 */
[----:B------:R-:W3:Y:S01]  /*01a0*/  LDC.64 R6, c[0x0][0x390] ;  /* 0x0000e400ff067b82 */ /* 0x000ee20000000a00 */
[----:B------:R-:W-:-:S13]  /*01b0*/  ISETP.GE.U32.AND P0, PT, R0, R5, PT ;  /* 0x000000050000720c */ /* 0x000fda0003f06070 */
[----:B------:R-:W-:Y:S02]  /*01c0*/  @P0 IMAD.IADD R0, R0, 0x1, -R5 ;  /* 0x0000000100000824 */ /* 0x000fe400078e0a05 */
[----:B------:R-:W-:-:S03]  /*01d0*/  @P0 VIADD R10, R10, 0x1 ;  /* 0x000000010a0a0836 */ /* 0x000fc60000000000 */
[----:B------:R-:W-:-:S13]  /*01e0*/  ISETP.GE.U32.AND P1, PT, R0, R5, PT ;  /* 0x000000050000720c */ /* 0x000fda0003f26070 */
[----:B------:R-:W-:Y:S02]  /*01f0*/  @P1 IADD3 R10, PT, PT, R10, 0x1, RZ ;  /* 0x000000010a0a1810 */ /* 0x000fe40007ffe0ff */
[----:B------:R-:W-:-:S05]  /*0200*/  @!P2 LOP3.LUT R10, RZ, R5, RZ, 0x33, !PT ;  /* 0x00000005ff0aa212 */ /* 0x000fca00078e33ff */
[----:B------:R-:W-:-:S04]  /*0210*/  IMAD R3, R3, R10, RZ ;  /* 0x0000000a03037224 */ /* 0x000fc800078e02ff */
[C---:B------:R-:W-:Y:S01]  /*0220*/  IMAD.IADD R11, R3.reuse, 0x1, -R12 ;  /* 0x00000001030b7824 */ /* 0x040fe200078e0a0c */
[C---:B------:R-:W-:Y:S01]  /*0230*/  ISETP.GE.AND P0, PT, R3.reuse, R12, PT ;  /* 0x0000000c0300720c */ /* 0x040fe20003f06270 */
[C---:B------:R-:W-:Y:S01]  /*0240*/  IMAD.IADD R12, R3.reuse, 0x1, -R14 ;  /* 0x00000001030c7824 */ /* 0x040fe200078e0a0e */
[CC--:B------:R-:W-:Y:S02]  /*0250*/  VIMNMX R0, PT, PT, R3.reuse, R14.reuse, PT ;  /* 0x0000000e03007248 */ /* 0x0c0fe40003fe0100 */
[C---:B------:R-:W-:Y:S02]  /*0260*/  ISETP.GE.AND P1, PT, R3.reuse, R14, PT ;  /* 0x0000000e0300720c */ /* 0x040fe40003f26270 */
[C---:B------:R-:W-:Y:S01]  /*0270*/  VIADDMNMX R5, R3.reuse, R10, R4, PT ;  /* 0x0000000a03057246 */ /* 0x040fe20003800104 */
[----:B------:R-:W-:Y:S01]  /*0280*/  IMAD.IADD R21, R3, 0x1, -R0 ;  /* 0x0000000103157824 */ /* 0x000fe200078e0a00 */
[----:B------:R-:W-:Y:S02]  /*0290*/  SEL R11, R11, RZ, P0 ;  /* 0x000000ff0b0b7207 */ /* 0x000fe40000000000 */
[----:B01234-:R-:W-:-:S07]  /*02a0*/  SEL R4, R12, RZ, P1 ;  /* 0x000000ff0c047207 */ /* 0x01ffce0000800000 */
.L_x_5:
[----:B------:R-:W-:Y:S01]  /*02b0*/  ISETP.GE.AND P0, PT, R21, R2, PT ;  /* 0x000000021500720c */ /* 0x000fe20003f06270 */
[----:B------:R-:W-:Y:S04]  /*02c0*/  BSSY.RECONVERGENT B2, `(.L_x_1) ;  /* 0x0000028000027945 */ /* 0x000fe80003800200 */
[----:B------:R-:W-:Y:S01]  /*02d0*/  BSSY.RELIABLE B0, `(.L_x_2) ;  /* 0x0000018000007945 */ /* 0x000fe20003800100 */
[----:B------:R-:W-:Y:S01]  /*02e0*/  MOV R13, R0 ;  /* 0x00000000000d7202 */ /* 0x000fe20000000f00 */
[----:B------:R-:W-:Y:S01]  /*02f0*/  IMAD.MOV.U32 R15, RZ, RZ, R21 ;  /* 0x000000ffff0f7224 */ /* 0x000fe200078e0015 */
[----:B------:R-:W-:-:S13]  /*0300*/  ISETP.LT.OR P0, PT, R0, 0x1, P0 ;  /* 0x000000010000780c */ /* 0x000fda0000701670 */
[----:B------:R-:W-:Y:S05]  /*0310*/  @P0 BRA `(.L_x_3) ;  /* 0x0000000000380947 */ /* 0x000fea0003800000 */
[----:B------:R-:W-:Y:S02]  /*0320*/  VIADD R17, R0, 0xffffffff ;  /* 0xffffffff00117836 */ /* 0x000fe40000000000 */
[----:B------:R-:W-:-:S04]  /*0330*/  IMAD.WIDE R18, R21, 0x4, R6 ;  /* 0x0000000415127825 */ /* 0x000fc800078e0206 */
[----:B------:R-:W-:Y:S02]  /*0340*/  IMAD.WIDE.U32 R16, R17, 0x4, R8 ;  /* 0x0000000411107825 */ /* 0x000fe400078e0008 */
[----:B------:R-:W2:Y:S04]  /*0350*/  LDG.E R19, desc[UR4][R18.64] ;  /* 0x0000000412137981 */ /* 0x000ea8000c1e1900 */
[----:B------:R-:W2:Y:S02]  /*0360*/  LDG.E R16, desc[UR4][R16.64] ;  /* 0x0000000410107981 */ /* 0x000ea4000c1e1900 */
[----:B--2---:R-:W-:-:S13]  /*0370*/  ISETP.GT.AND P1, PT, R16, R19, PT ;  /* 0x000000131000720c */ /* 0x004fda0003f24270 */
[C---:B------:R-:W-:Y:S01]  /*0380*/  @P1 IADD3 R10, PT, PT, R0.reuse, 0x1, -R11 ;  /* 0x00000001000a1810 */ /* 0x040fe20007ffe80b */
[----:B------:R-:W-:Y:S05]  /*0390*/  @P1 BREAK.RELIABLE B0 ;  /* 0x0000000000001942 */ /* 0x000fea0003800100 */
[----:B------:R-:W-:Y:S01]  /*03a0*/  @P1 SHF.R.S32.HI R10, RZ, 0x1, R10 ;  /* 0x00000001ff0a1819 */ /* 0x000fe2000001140a */
[----:B------:R-:W-:Y:S01]  /*03b0*/  @P1 IMAD.MOV.U32 R4, RZ, RZ, R15 ;  /* 0x000000ffff041224 */ /* 0x000fe200078e000f */
[----:B------:R-:W-:Y:S02]  /*03c0*/  @P1 PLOP3.LUT P0, PT, PT, PT, PT, 0x8, 0x80 ;  /* 0x000000000080181c */ /* 0x000fe40003f0e170 */
[----:B------:R-:W-:Y:S01]  /*03d0*/  @P1 IADD3 R0, PT, PT, R0, -R10, RZ ;  /* 0x8000000a00001210 */ /* 0x000fe20007ffe0ff */
[----:B------:R-:W-:Y:S01]  /*03e0*/  @P1 IMAD.IADD R21, R21, 0x1, R10 ;  /* 0x0000000115151824 */ /* 0x000fe200078e020a */
[----:B------:R-:W-:Y:S09]  /*03f0*/  @P1 BRA `(.L_x_4) ;  /* 0x0000000000501947 */ /* 0x000ff20003800000 */
.L_x_3:
[----:B------:R-:W-:Y:S02]  /*0400*/  ISETP.GE.AND P1, PT, R0, UR6, PT ;  /* 0x0000000600007c0c */ /* 0x000fe4000bf26270 */
[----:B------:R-:W-:Y:S02]  /*0410*/  PLOP3.LUT P0, PT, PT, PT, PT, 0x80, 0x8 ;  /* 0x000000000008781c */ /* 0x000fe40003f0f070 */
[----:B------:R-:W-:-:S13]  /*0420*/  ISETP.LT.OR P1, PT, R21, 0x1, P1 ;  /* 0x000000011500780c */ /* 0x000fda0000f21670 */
[----:B------:R-:W-:Y:S05]  /*0430*/  @P1 BREAK.RELIABLE B0 ;  /* 0x0000000000001942 */ /* 0x000fea0003800100 */
[----:B------:R-:W-:Y:S05]  /*0440*/  @P1 BRA `(.L_x_4) ;  /* 0x00000000003c1947 */ /* 0x000fea0003800000 */
[----:B------:R-:W-:Y:S05]  /*0450*/  BSYNC.RELIABLE B0 ;  /* 0x0000000000007941 */ /* 0x000fea0003800100 */
.L_x_2:
[----:B------:R-:W-:Y:S02]  /*0460*/  VIADD R17, R15, 0xffffffff ;  /* 0xffffffff0f117836 */ /* 0x000fe40000000000 */
[----:B------:R-:W-:-:S04]  /*0470*/  IMAD.WIDE R18, R13, 0x4, R8 ;  /* 0x000000040d127825 */ /* 0x000fc800078e0208 */
[----:B------:R-:W-:Y:S02]  /*0480*/  IMAD.WIDE.U32 R16, R17, 0x4, R6 ;  /* 0x0000000411107825 */ /* 0x000fe400078e0006 */
[----:B------:R-:W2:Y:S04]  /*0490*/  LDG.E R19, desc[UR4][R18.64] ;  /* 0x0000000412137981 */ /* 0x000ea8000c1e1900 */
[----:B------:R-:W2:Y:S01]  /*04a0*/  LDG.E R16, desc[UR4][R16.64] ;  /* 0x0000000410107981 */ /* 0x000ea2000c1e1900 */
[----:B------:R-:W-:Y:S01]  /*04b0*/  IMAD.MOV.U32 R0, RZ, RZ, R13 ;  /* 0x000000ffff007224 */ /* 0x000fe200078e000d */
[----:B------:R-:W-:Y:S02]  /*04c0*/  MOV R21, R15 ;  /* 0x0000000f00157202 */ /* 0x000fe40000000f00 */
[----:B--2---:R-:W-:-:S13]  /*04d0*/  ISETP.GE.AND P1, PT, R16, R19, PT ;  /* 0x000000131000720c */ /* 0x004fda0003f26270 */
[----:B------:R-:W-:Y:S01]  /*04e0*/  @P1 IADD3 R10, PT, PT, R15, 0x1, -R4 ;  /* 0x000000010f0a1810 */ /* 0x000fe20007ffe804 */
[----:B------:R-:W-:Y:S01]  /*04f0*/  @P1 IMAD.MOV.U32 R11, RZ, RZ, R13 ;  /* 0x000000ffff0b1224 */ /* 0x000fe200078e000d */
[----:B------:R-:W-:Y:S02]  /*0500*/  @P1 PLOP3.LUT P0, PT, PT, PT, PT, 0x8, 0x80 ;  /* 0x000000000080181c */ /* 0x000fe40003f0e170 */
[----:B------:R-:W-:-:S05]  /*0510*/  @P1 SHF.R.S32.HI R10, RZ, 0x1, R10 ;  /* 0x00000001ff0a1819 */ /* 0x000fca000001140a */
[--C-:B------:R-:W-:Y:S02]  /*0520*/  @P1 IMAD.IADD R0, R13, 0x1, R10.reuse ;  /* 0x000000010d001824 */ /* 0x100fe400078e020a */
[----:B------:R-:W-:-:S07]  /*0530*/  @P1 IMAD.IADD R21, R15, 0x1, -R10 ;  /* 0x000000010f151824 */ /* 0x000fce00078e0a0a */
.L_x_4:
[----:B------:R-:W-:Y:S05]  /*0540*/  BSYNC.RECONVERGENT B2 ;  /* 0x0000000000027941 */ /* 0x000fea0003800200 */
.L_x_1:
[----:B------:R-:W-:Y:S05]  /*0550*/  @!P0 BRA `(.L_x_5) ;  /* 0xfffffffc00548947 */ /* 0x000fea000383ffff */
[----:B------:R-:W-:Y:S05]  /*0560*/  BSYNC.RECONVERGENT B1 ;  /* 0x0000000000017941 */ /* 0x000fea0003800200 */
.L_x_0:
[----:B------:R-:W-:Y:S05]  /*0570*/  WARPSYNC.ALL ;  /* 0x0000000000007948 */ /* 0x000fea0003800000 */
[----:B------:R-:W0:Y:S01]  /*0580*/  LDCU UR6, c[0x0][0x388] ;  /* 0x00007100ff0677ac */ /* 0x000e220008000800 */
[----:B------:R-:W1:Y:S01]  /*0590*/  LDC.64 R6, c[0x0][0x380] ;  /* 0x0000e000ff067b82 */ /* 0x000e620000000a00 */
[CC--:B------:R-:W-:Y:S01]  /*05a0*/  ISETP.GE.AND P0, PT, R5.reuse, R2.reuse, PT ;  /* 0x000000020500720c */ /* 0x0c0fe20003f06270 */
[----:B------:R-:W-:Y:S01]  /*05b0*/  BSSY.RECONVERGENT B2, `(.L_x_6) ;  /* 0x0000036000027945 */ /* 0x000fe20003800200 */
[----:B------:R-:W-:Y:S01]  /*05c0*/  IADD3 R11, PT, PT, R5, -R2, RZ ;  /* 0x80000002050b7210 */ /* 0x000fe20007ffe0ff */
[----:B------:R-:W2:Y:S03]  /*05d0*/  LDCU UR8, c[0x0][0x388] ;  /* 0x00007100ff0877ac */ /* 0x000ea60008000800 */
[----:B------:R-:W-:Y:S01]  /*05e0*/  SEL R11, R11, RZ, P0 ;  /* 0x000000ff0b0b7207 */ /* 0x000fe20000000000 */
[----:B------:R-:W3:Y:S01]  /*05f0*/  LDC.64 R8, c[0x0][0x390] ;  /* 0x0000e400ff087b82 */ /* 0x000ee20000000a00 */
[----:B------:R-:W4:Y:S01]  /*0600*/  LDCU UR7, c[0x0][0x398] ;  /* 0x00007300ff0777ac */ /* 0x000f220008000800 */
[C---:B0-----:R-:W-:Y:S01]  /*0610*/  VIADD R4, R5.reuse, -UR6 ;  /* 0x8000000605047c36 */ /* 0x041fe20008000000 */
[----:B------:R-:W-:-:S02]  /*0620*/  VIMNMX R2, PT, PT, R5, UR6, PT ;  /* 0x0000000605027c48 */ /* 0x000fc4000bfe0100 */
[----:B------:R-:W-:-:S03]  /*0630*/  ISETP.GE.AND P1, PT, R5, UR6, PT ;  /* 0x0000000605007c0c */ /* 0x000fc6000bf26270 */
[----:B------:R-:W-:Y:S01]  /*0640*/  IMAD.IADD R21, R5, 0x1, -R2 ;  /* 0x0000000105157824 */ /* 0x000fe200078e0a02 */
[----:B--2---:R-:W-:-:S09]  /*0650*/  SEL R4, R4, RZ, P1 ;  /* 0x000000ff04047207 */ /* 0x004fd20000800000 */
.L_x_11:
[----:B----4-:R-:W-:Y:S01]  /*0660*/  ISETP.GE.AND P0, PT, R21, UR7, PT ;  /* 0x0000000715007c0c */ /* 0x010fe2000bf06270 */
[----:B------:R-:W-:Y:S04]  /*0670*/  BSSY.RECONVERGENT B3, `(.L_x_7) ;  /* 0x0000028000037945 */ /* 0x000fe80003800200 */
[----:B------:R-:W-:Y:S01]  /*0680*/  BSSY.RELIABLE B1, `(.L_x_8) ;  /* 0x0000018000017945 */ /* 0x000fe20003800100 */
[----:B------:R-:W-:Y:S01]  /*0690*/  IMAD.MOV.U32 R13, RZ, RZ, R2 ;  /* 0x000000ffff0d7224 */ /* 0x000fe200078e0002 */
[----:B------:R-:W-:Y:S02]  /*06a0*/  ISETP.LT.OR P0, PT, R2, 0x1, P0 ;  /* 0x000000010200780c */ /* 0x000fe40000701670 */
[----:B------:R-:W-:-:S11]  /*06b0*/  MOV R15, R21 ;  /* 0x00000015000f7202 */ /* 0x000fd60000000f00 */
[----:B------:R-:W-:Y:S05]  /*06c0*/  @P0 BRA `(.L_x_9) ;  /* 0x0000000000380947 */ /* 0x000fea0003800000 */
[----:B------:R-:W-:Y:S02]  /*06d0*/  VIADD R17, R2, 0xffffffff ;  /* 0xffffffff02117836 */ /* 0x000fe40000000000 */
[----:B---3--:R-:W-:-:S04]  /*06e0*/  IMAD.WIDE R18, R21, 0x4, R8 ;  /* 0x0000000415127825 */ /* 0x008fc800078e0208 */
[----:B-1----:R-:W-:Y:S02]  /*06f0*/  IMAD.WIDE.U32 R16, R17, 0x4, R6 ;  /* 0x0000000411107825 */ /* 0x002fe400078e0006 */
[----:B------:R-:W2:Y:S04]  /*0700*/  LDG.E R19, desc[UR4][R18.64] ;  /* 0x0000000412137981 */ /* 0x000ea8000c1e1900 */
[----:B------:R-:W2:Y:S02]  /*0710*/  LDG.E R16, desc[UR4][R16.64] ;  /* 0x0000000410107981 */ /* 0x000ea4000c1e1900 */
[----:B--2---:R-:W-:-:S13]  /*0720*/  ISETP.GT.AND P1, PT, R16, R19, PT ;  /* 0x000000131000720c */ /* 0x004fda0003f24270 */
[----:B------:R-:W-:Y:S01]  /*0730*/  @P1 IADD3 R10, PT, PT, R2, 0x1, -R11 ;  /* 0x00000001020a1810 */ /* 0x000fe20007ffe80b */
[----:B------:R-:W-:Y:S05]  /*0740*/  @P1 BREAK.RELIABLE B1 ;  /* 0x0000000000011942 */ /* 0x000fea0003800100 */
[----:B------:R-:W-:Y:S02]  /*0750*/  @P1 SHF.R.S32.HI R10, RZ, 0x1, R10 ;  /* 0x00000001ff0a1819 */ /* 0x000fe4000001140a */
[----:B------:R-:W-:Y:S02]  /*0760*/  @P1 PLOP3.LUT P0, PT, PT, PT, PT, 0x8, 0x80 ;  /* 0x000000000080181c */ /* 0x000fe40003f0e170 */
[----:B------:R-:W-:Y:S01]  /*0770*/  @P1 MOV R4, R15 ;  /* 0x0000000f00041202 */ /* 0x000fe20000000f00 */
[----:B------:R-:W-:-:S02]  /*0780*/  @P1 IMAD.IADD R21, R21, 0x1, R10 ;  /* 0x0000000115151824 */ /* 0x000fc400078e020a */
[----:B------:R-:W-:Y:S01]  /*0790*/  @P1 IMAD.IADD R2, R2, 0x1, -R10 ;  /* 0x0000000102021824 */ /* 0x000fe200078e0a0a */
[----:B------:R-:W-:Y:S07]  /*07a0*/  @P1 BRA `(.L_x_10) ;  /* 0x0000000000501947 */ /* 0x000fee0003800000 */
.L_x_9:
[----:B------:R-:W-:Y:S02]  /*07b0*/  ISETP.GE.AND P1, PT, R2, UR8, PT ;  /* 0x0000000802007c0c */ /* 0x000fe4000bf26270 */
[----:B------:R-:W-:Y:S02]  /*07c0*/  PLOP3.LUT P0, PT, PT, PT, PT, 0x80, 0x8 ;  /* 0x000000000008781c */ /* 0x000fe40003f0f070 */
[----:B------:R-:W-:-:S13]  /*07d0*/  ISETP.LT.OR P1, PT, R21, 0x1, P1 ;  /* 0x000000011500780c */ /* 0x000fda0000f21670 */
[----:B------:R-:W-:Y:S05]  /*07e0*/  @P1 BREAK.RELIABLE B1 ;  /* 0x0000000000011942 */ /* 0x000fea0003800100 */
[----:B------:R-:W-:Y:S05]  /*07f0*/  @P1 BRA `(.L_x_10) ;  /* 0x00000000003c1947 */ /* 0x000fea0003800000 */
[----:B------:R-:W-:Y:S05]  /*0800*/  BSYNC.RELIABLE B1 ;  /* 0x0000000000017941 */ /* 0x000fea0003800100 */
.L_x_8:
[----:B------:R-:W-:Y:S02]  /*0810*/  VIADD R17, R15, 0xffffffff ;  /* 0xffffffff0f117836 */ /* 0x000fe40000000000 */
[----:B-1----:R-:W-:-:S04]  /*0820*/  IMAD.WIDE R18, R13, 0x4, R6 ;  /* 0x000000040d127825 */ /* 0x002fc800078e0206 */
[----:B---3--:R-:W-:Y:S02]  /*0830*/  IMAD.WIDE.U32 R16, R17, 0x4, R8 ;  /* 0x0000000411107825 */ /* 0x008fe400078e0008 */
[----:B------:R-:W2:Y:S04]  /*0840*/  LDG.E R19, desc[UR4][R18.64] ;  /* 0x0000000412137981 */ /* 0x000ea8000c1e1900 */
[----:B------:R-:W2:Y:S01]  /*0850*/  LDG.E R16, desc[UR4][R16.64] ;  /* 0x0000000410107981 */ /* 0x000ea2000c1e1900 */
[----:B------:R-:W-:Y:S02]  /*0860*/  IMAD.MOV.U32 R2, RZ, RZ, R13 ;  /* 0x000000ffff027224 */ /* 0x000fe400078e000d */
[----:B------:R-:W-:Y:S01]  /*0870*/  IMAD.MOV.U32 R21, RZ, RZ, R15 ;  /* 0x000000ffff157224 */ /* 0x000fe200078e000f */
[----:B--2---:R-:W-:-:S13]  /*0880*/  ISETP.GE.AND P1, PT, R16, R19, PT ;  /* 0x000000131000720c */ /* 0x004fda0003f26270 */
[----:B------:R-:W-:Y:S02]  /*0890*/  @P1 IADD3 R10, PT, PT, R15, 0x1, -R4 ;  /* 0x000000010f0a1810 */ /* 0x000fe40007ffe804 */
[----:B------:R-:W-:Y:S02]  /*08a0*/  @P1 PLOP3.LUT P0, PT, PT, PT, PT, 0x8, 0x80 ;  /* 0x000000000080181c */ /* 0x000fe40003f0e170 */
[----:B------:R-:W-:Y:S02]  /*08b0*/  @P1 SHF.R.S32.HI R10, RZ, 0x1, R10 ;  /* 0x00000001ff0a1819 */ /* 0x000fe4000001140a */
[----:B------:R-:W-:-:S03]  /*08c0*/  @P1 MOV R11, R13 ;  /* 0x0000000d000b1202 */ /* 0x000fc60000000f00 */
[--C-:B------:R-:W-:Y:S02]  /*08d0*/  @P1 IMAD.IADD R2, R13, 0x1, R10.reuse ;  /* 0x000000010d021824 */ /* 0x100fe400078e020a */
[----:B------:R-:W-:-:S07]  /*08e0*/  @P1 IMAD.IADD R21, R15, 0x1, -R10 ;  /* 0x000000010f151824 */ /* 0x000fce00078e0a0a */
.L_x_10:
[----:B------:R-:W-:Y:S05]  /*08f0*/  BSYNC.RECONVERGENT B3 ;  /* 0x0000000000037941 */ /* 0x000fea0003800200 */
.L_x_7:
[----:B------:R-:W-:Y:S05]  /*0900*/  @!P0 BRA `(.L_x_11) ;  /* 0xfffffffc00548947 */ /* 0x000fea000383ffff */
[----:B------:R-:W-:Y:S05]  /*0910*/  BSYNC.RECONVERGENT B2 ;  /* 0x0000000000027941 */ /* 0x000fea0003800200 */
.L_x_6:
[----:B------:R-:W-:Y:S05]  /*0920*/  WARPSYNC.ALL ;  /* 0x0000000000007948 */ /* 0x000fea0003800000 */
[----:B------:R-:W-:Y:S01]  /*0930*/  IMAD.IADD R17, R3, 0x1, -R0 ;  /* 0x0000000103117824 */ /* 0x000fe200078e0a00 */
[----:B------:R-:W-:Y:S01]  /*0940*/  IADD3 R11, PT, PT, -R0, R2, RZ ;  /* 0x00000002000b7210 */ /* 0x000fe20007ffe1ff */
[----:B------:R-:W-:Y:S01]  /*0950*/  BSSY.RECONVERGENT B2, `(.L_x_12) ;  /* 0x0000022000027945 */ /* 0x000fe20003800200 */
[----:B------:R-:W-:Y:S01]  /*0960*/  CS2R R12, SRZ ;  /* 0x00000000000c7805 */ /* 0x000fe2000001ff00 */
[----:B------:R-:W-:Y:S01]  /*0970*/  IMAD.MOV.U32 R10, RZ, RZ, RZ ;  /* 0x000000ffff0a7224 */ /* 0x000fe200078e00ff */
[----:B------:R-:W-:-:S04]  /*0980*/  IADD3 R4, PT, PT, R5, -R17, -R2 ;  /* 0x8000001105047210 */ /* 0x000fc80007ffe802 */
[----:B-1----:R-:W-:-:S04]  /*0990*/  VIMNMX R6, PT, PT, R11, R4, PT ;  /* 0x000000040b067248 */ /* 0x002fc80003fe0100 */
[----:B------:R-:W-:-:S13]  /*09a0*/  ISETP.GE.AND P0, PT, R6, 0x1, PT ;  /* 0x000000010600780c */ /* 0x000fda0003f06270 */
[----:B------:R-:W-:Y:S05]  /*09b0*/  @!P0 BRA `(.L_x_13) ;  /* 0x00000000006c8947 */ /* 0x000fea0003800000 */
[----:B------:R-:W0:Y:S01]  /*09c0*/  LDC.64 R6, c[0x0][0x390] ;  /* 0x0000e400ff067b82 */ /* 0x000e220000000a00 */
[----:B------:R-:W-:Y:S01]  /*09d0*/  IMAD.MOV.U32 R10, RZ, RZ, RZ ;  /* 0x000000ffff0a7224 */ /* 0x000fe200078e00ff */
[----:B------:R-:W-:-:S06]  /*09e0*/  CS2R R12, SRZ ;  /* 0x00000000000c7805 */ /* 0x000fcc000001ff00 */
[----:B---3--:R-:W1:Y:S08]  /*09f0*/  LDC.64 R8, c[0x0][0x3a0] ;  /* 0x0000e800ff087b82 */ /* 0x008e700000000a00 */
[----:B------:R-:W2:Y:S01]  /*0a00*/  LDC.64 R14, c[0x0][0x380] ;  /* 0x0000e000ff0e7b82 */ /* 0x000ea20000000a00 */
[----:B0-----:R-:W-:-:S04]  /*0a10*/  IMAD.WIDE R6, R17, 0x4, R6 ;  /* 0x0000000411067825 */ /* 0x001fc800078e0206 */
[----:B-1----:R-:W-:-:S04]  /*0a20*/  IMAD.WIDE R8, R3, 0x4, R8 ;  /* 0x0000000403087825 */ /* 0x002fc800078e0208 */
[----:B--2---:R-:W-:-:S07]  /*0a30*/  IMAD.WIDE R14, R0, 0x4, R14 ;  /* 0x00000004000e7825 */ /* 0x004fce00078e020e */
.L_x_14:
[----:B------:R-:W-:-:S04]  /*0a40*/  IMAD.WIDE.U32 R18, R12, 0x4, R14 ;  /* 0x000000040c127825 */ /* 0x000fc800078e000e */
[C---:B------:R-:W-:Y:S02]  /*0a50*/  IMAD.WIDE.U32 R16, R13.reuse, 0x4, R6 ;  /* 0x000000040d107825 */ /* 0x040fe400078e0006 */
[----:B------:R-:W2:Y:S04]  /*0a60*/  LDG.E R18, desc[UR4][R18.64] ;  /* 0x0000000412127981 */ /* 0x000ea8000c1e1900 */
[----:B------:R-:W2:Y:S01]  /*0a70*/  LDG.E R17, desc[UR4][R16.64] ;  /* 0x0000000410117981 */ /* 0x000ea2000c1e1900 */
[----:B------:R-:W-:Y:S01]  /*0a80*/  IMAD.WIDE.U32 R20, R10, 0x4, R8 ;  /* 0x000000040a147825 */ /* 0x000fe200078e0008 */
[----:B------:R-:W-:-:S03]  /*0a90*/  IADD3 R23, PT, PT, R13, 0x1, RZ ;  /* 0x000000010d177810 */ /* 0x000fc60007ffe0ff */
[----:B------:R-:W-:Y:S02]  /*0aa0*/  VIADD R22, R12, 0x1 ;  /* 0x000000010c167836 */ /* 0x000fe40000000000 */
[----:B------:R-:W-:Y:S01]  /*0ab0*/  VIADD R10, R10, 0x1 ;  /* 0x000000010a0a7836 */ /* 0x000fe20000000000 */
[CC--:B--2---:R-:W-:Y:S02]  /*0ac0*/  ISETP.GT.AND P0, PT, R18.reuse, R17.reuse, PT ;  /* 0x000000111200720c */ /* 0x0c4fe40003f04270 */
[CC--:B------:R-:W-:Y:S02]  /*0ad0*/  ISETP.GT.AND P1, PT, R18.reuse, R17.reuse, PT ;  /* 0x000000111200720c */ /* 0x0c0fe40003f24270 */
[----:B------:R-:W-:-:S05]  /*0ae0*/  VIMNMX R25, PT, PT, R18, R17, PT ;  /* 0x0000001112197248 */ /* 0x000fca0003fe0100 */
[----:B------:R0:W-:Y:S04]  /*0af0*/  STG.E desc[UR4][R20.64], R25 ;  /* 0x0000001914007986 */ /* 0x0001e8000c101904 */
[----:B------:R-:W-:Y:S02]  /*0b00*/  @!P0 IMAD.MOV R23, RZ, RZ, R13 ;  /* 0x000000ffff178224 */ /* 0x000fe400078e020d */
[----:B------:R-:W-:Y:S02]  /*0b10*/  @P1 IMAD.MOV R22, RZ, RZ, R12 ;  /* 0x000000ffff161224 */ /* 0x000fe400078e020c */
[----:B------:R-:W-:Y:S01]  /*0b20*/  IMAD.MOV.U32 R13, RZ, RZ, R23 ;  /* 0x000000ffff0d7224 */ /* 0x000fe200078e0017 */
[----:B------:R-:W-:Y:S02]  /*0b30*/  ISETP.GE.AND P0, PT, R23, R4, PT ;  /* 0x000000041700720c */ /* 0x000fe40003f06270 */
[----:B------:R-:W-:-:S02]  /*0b40*/  ISETP.LT.AND P1, PT, R22, R11, PT ;  /* 0x0000000b1600720c */ /* 0x000fc40003f21270 */
[----:B------:R-:W-:-:S11]  /*0b50*/  MOV R12, R22 ;  /* 0x00000016000c7202 */ /* 0x000fd60000000f00 */
[----:B0-----:R-:W-:Y:S05]  /*0b60*/  @!P0 BRA P1, `(.L_x_14) ;  /* 0xfffffffc00b48947 */ /* 0x001fea000083ffff */
.L_x_13:
[----:B------:R-:W-:Y:S05]  /*0b70*/  BSYNC.RECONVERGENT B2 ;  /* 0x0000000000027941 */ /* 0x000fea0003800200 */
.L_x_12:
[----:B------:R-:W-:Y:S01]  /*0b80*/  ISETP.GE.AND P0, PT, R12, R11, PT ;  /* 0x0000000b0c00720c */ /* 0x000fe20003f06270 */
[----:B------:R-:W-:-:S12]  /*0b90*/  BSSY.RECONVERGENT B2, `(.L_x_15) ;  /* 0x0000091000027945 */ /* 0x000fd80003800200 */
[----:B------:R-:W-:Y:S05]  /*0ba0*/  @P0 BRA `(.L_x_16) ;  /* 0x00000008003c0947 */ /* 0x000fea0003800000 */
[----:B------:R-:W-:Y:S01]  /*0bb0*/  IMAD.IADD R7, R0, 0x1, R12 ;  /* 0x0000000100077824 */ /* 0x000fe200078e020c */
[----:B------:R-:W-:Y:S03]  /*0bc0*/  BSSY.RECONVERGENT B3, `(.L_x_17) ;  /* 0x0000020000037945 */ /* 0x000fe60003800200 */
[C---:B------:R-:W-:Y:S01]  /*0bd0*/  IMAD.IADD R6, R2.reuse, 0x1, -R7 ;  /* 0x0000000102067824 */ /* 0x040fe200078e0a07 */
[----:B------:R-:W-:-:S04]  /*0be0*/  IADD3 R7, PT, PT, -R2, R7, RZ ;  /* 0x0000000702077210 */ /* 0x000fc80007ffe1ff */
[----:B------:R-:W-:Y:S02]  /*0bf0*/  LOP3.LUT P1, R19, R6, 0x3, RZ, 0xc0, !PT ;  /* 0x0000000306137812 */ /* 0x000fe4000782c0ff */
[----:B------:R-:W-:-:S11]  /*0c00*/  ISETP.GT.U32.AND P0, PT, R7, -0x4, PT ;  /* 0xfffffffc0700780c */ /* 0x000fd60003f04070 */
[----:B------:R-:W-:Y:S05]  /*0c10*/  @!P1 BRA `(.L_x_18) ;  /* 0x0000000000689947 */ /* 0x000fea0003800000 */
[----:B---3--:R-:W0:Y:S01]  /*0c20*/  LDC.64 R8, c[0x0][0x380] ;  /* 0x0000e000ff087b82 */ /* 0x008e220000000a00 */
[----:B------:R-:W1:Y:S01]  /*0c30*/  LDCU.64 UR6, c[0x0][0x3a0] ;  /* 0x00007400ff0677ac */ /* 0x000e620008000a00 */
[----:B------:R-:W-:-:S04]  /*0c40*/  IMAD.WIDE.U32 R6, R10, 0x4, RZ ;  /* 0x000000040a067825 */ /* 0x000fc800078e00ff */
[----:B------:R-:W-:Y:S02]  /*0c50*/  IMAD.IADD R10, R10, 0x1, R19 ;  /* 0x000000010a0a7824 */ /* 0x000fe400078e0213 */
[----:B------:R-:W-:-:S03]  /*0c60*/  IMAD.WIDE R6, R3, 0x4, R6 ;  /* 0x0000000403067825 */ /* 0x000fc600078e0206 */
[----:B-1----:R-:W-:-:S04]  /*0c70*/  IADD3 R16, P1, PT, R6, UR6, RZ ;  /* 0x0000000606107c10 */ /* 0x002fc8000ff3e0ff */
[----:B------:R-:W-:Y:S01]  /*0c80*/  IADD3.X R17, PT, PT, R7, UR7, RZ, P1, !PT ;  /* 0x0000000707117c10 */ /* 0x000fe20008ffe4ff */
[C---:B0-----:R-:W-:Y:S01]  /*0c90*/  IMAD.WIDE.U32 R8, R12.reuse, 0x4, R8 ;  /* 0x000000040c087825 */ /* 0x041fe200078e0008 */
[----:B------:R-:W-:-:S03]  /*0ca0*/  IADD3 R12, PT, PT, R12, R19, RZ ;  /* 0x000000130c0c7210 */ /* 0x000fc60007ffe0ff */
[----:B------:R-:W-:-:S04]  /*0cb0*/  IMAD.WIDE R8, R0, 0x4, R8 ;  /* 0x0000000400087825 */ /* 0x000fc800078e0208 */
[----:B------:R-:W-:Y:S02]  /*0cc0*/  IMAD.MOV.U32 R14, RZ, RZ, R8 ;  /* 0x000000ffff0e7224 */ /* 0x000fe400078e0008 */
[----:B------:R-:W-:Y:S02]  /*0cd0*/  IMAD.MOV.U32 R15, RZ, RZ, R9 ;  /* 0x000000ffff0f7224 */ /* 0x000fe400078e0009 */
[----:B------:R-:W-:-:S07]  /*0ce0*/  IMAD.MOV R8, RZ, RZ, -R19 ;  /* 0x000000ffff087224 */ /* 0x000fce00078e0a13 */
.L_x_19:
[----:B0-----:R-:W-:Y:S02]  /*0cf0*/  IMAD.MOV.U32 R6, RZ, RZ, R14 ;  /* 0x000000ffff067224 */ /* 0x001fe400078e000e */
[----:B------:R-:W-:-:S05]  /*0d00*/  IMAD.MOV.U32 R7, RZ, RZ, R15 ;  /* 0x000000ffff077224 */ /* 0x000fca00078e000f */
[----:B------:R0:W2:Y:S01]  /*0d10*/  LDG.E R9, desc[UR4][R6.64] ;  /* 0x0000000406097981 */ /* 0x0000a2000c1e1900 */
[----:B------:R-:W-:Y:S01]  /*0d20*/  VIADD R8, R8, 0x1 ;  /* 0x0000000108087836 */ /* 0x000fe20000000000 */
[----:B------:R-:W-:-:S04]  /*0d30*/  IADD3 R14, P3, PT, R14, 0x4, RZ ;  /* 0x000000040e0e7810 */ /* 0x000fc80007f7e0ff */
[----:B------:R-:W-:Y:S02]  /*0d40*/  ISETP.NE.AND P1, PT, R8, RZ, PT ;  /* 0x000000ff0800720c */ /* 0x000fe40003f25270 */
[----:B------:R-:W-:Y:S02]  /*0d50*/  IADD3.X R15, PT, PT, RZ, R15, RZ, P3, !PT ;  /* 0x0000000fff0f7210 */ /* 0x000fe40001ffe4ff */
[----:B0-----:R-:W-:Y:S01]  /*0d60*/  MOV R6, R16 ;  /* 0x0000001000067202 */ /* 0x001fe20000000f00 */
[----:B------:R-:W-:Y:S01]  /*0d70*/  IMAD.MOV.U32 R7, RZ, RZ, R17 ;  /* 0x000000ffff077224 */ /* 0x000fe200078e0011 */
[----:B------:R-:W-:-:S05]  /*0d80*/  IADD3 R16, P2, PT, R16, 0x4, RZ ;  /* 0x0000000410107810 */ /* 0x000fca0007f5e0ff */
[----:B------:R-:W-:Y:S01]  /*0d90*/  IMAD.X R17, RZ, RZ, R17, P2 ;  /* 0x000000ffff117224 */ /* 0x000fe200010e0611 */
[----:B--2---:R0:W-:Y:S01]  /*0da0*/  STG.E desc[UR4][R6.64], R9 ;  /* 0x0000000906007986 */ /* 0x0041e2000c101904 */
[----:B------:R-:W-:Y:S06]  /*0db0*/  @P1 BRA `(.L_x_19) ;  /* 0xfffffffc00cc1947 */ /* 0x000fec000383ffff */
.L_x_18:
[----:B------:R-:W-:Y:S05]  /*0dc0*/  BSYNC.RECONVERGENT B3 ;  /* 0x0000000000037941 */ /* 0x000fea0003800200 */
.L_x_17:
[----:B------:R-:W-:Y:S05]  /*0dd0*/  @P0 BRA `(.L_x_16) ;  /* 0x0000000400b00947 */ /* 0x000fea0003800000 */
[----:B0--3--:R-:W0:Y:S01]  /*0de0*/  LDC.64 R8, c[0x0][0x380] ;  /* 0x0000e000ff087b82 */ /* 0x009e220000000a00 */
[----:B------:R-:W1:Y:S01]  /*0df0*/  LDCU.64 UR6, c[0x0][0x3a0] ;  /* 0x00007400ff0677ac */ /* 0x000e620008000a00 */
[----:B------:R-:W-:Y:S01]  /*0e00*/  IMAD.WIDE.U32 R6, R10, 0x4, RZ ;  /* 0x000000040a067825 */ /* 0x000fe200078e00ff */
[----:B------:R-:W-:Y:S03]  /*0e10*/  BSSY.RECONVERGENT B3, `(.L_x_20) ;  /* 0x000003d000037945 */ /* 0x000fe60003800200 */
[----:B------:R-:W-:Y:S02]  /*0e20*/  IMAD.IADD R14, R11, 0x1, -R12 ;  /* 0x000000010b0e7824 */ /* 0x000fe400078e0a0c */
[----:B------:R-:W-:-:S03]  /*0e30*/  IMAD.WIDE R6, R3, 0x4, R6 ;  /* 0x0000000403067825 */ /* 0x000fc600078e0206 */
[----:B------:R-:W-:Y:S02]  /*0e40*/  ISETP.GT.AND P1, PT, R14, 0xc, PT ;  /* 0x0000000c0e00780c */ /* 0x000fe40003f24270 */
[----:B-1----:R-:W-:-:S04]  /*0e50*/  IADD3 R6, P3, PT, R6, UR6, RZ ;  /* 0x0000000606067c10 */ /* 0x002fc8000ff7e0ff */
[----:B------:R-:W-:Y:S01]  /*0e60*/  IADD3 R6, P2, PT, R6, 0x8, RZ ;  /* 0x0000000806067810 */ /* 0x000fe20007f5e0ff */
[----:B0-----:R-:W-:-:S03]  /*0e70*/  IMAD.WIDE R8, R0, 0x4, R8 ;  /* 0x0000000400087825 */ /* 0x001fc600078e0208 */
[----:B------:R-:W-:Y:S02]  /*0e80*/  IADD3.X R7, PT, PT, RZ, UR7, R7, P2, P3 ;  /* 0x00000007ff077c10 */ /* 0x000fe400097e6407 */
[----:B------:R-:W-:-:S05]  /*0e90*/  IADD3 R8, P0, PT, R8, 0x8, RZ ;  /* 0x0000000808087810 */ /* 0x000fca0007f1e0ff */
[----:B------:R-:W-:Y:S01]  /*0ea0*/  IMAD.X R9, RZ, RZ, R9, P0 ;  /* 0x000000ffff097224 */ /* 0x000fe200000e0609 */
[----:B------:R-:W-:Y:S01]  /*0eb0*/  PLOP3.LUT P0, PT, PT, PT, PT, 0x80, 0x8 ;  /* 0x000000000008781c */ /* 0x000fe20003f0f070 */
[----:B------:R-:W-:-:S12]  /*0ec0*/  @!P1 BRA `(.L_x_21) ;  /* 0x0000000000c49947 */ /* 0x000fd80003800000 */
[----:B------:R-:W-:Y:S01]  /*0ed0*/  PLOP3.LUT P0, PT, PT, PT, PT, 0x8, 0x80 ;  /* 0x000000000080781c */ /* 0x000fe20003f0e170 */
[----:B------:R-:W-:-:S12]  /*0ee0*/  VIADD R19, R11, 0xfffffff4 ;  /* 0xfffffff40b137836 */ /* 0x000fd80000000000 */
.L_x_22:
[----:B------:R-:W-:-:S05]  /*0ef0*/  IMAD.WIDE R14, R12, 0x4, R8 ;  /* 0x000000040c0e7825 */ /* 0x000fca00078e0208 */
[----:B------:R-:W2:Y:S04]  /*0f00*/  LDG.E R21, desc[UR4][R14.64+-0x8] ;  /* 0xfffff8040e157981 */ /* 0x000ea8000c1e1900 */
[----:B--2---:R0:W-:Y:S04]  /*0f10*/  STG.E desc[UR4][R6.64+-0x8], R21 ;  /* 0xfffff81506007986 */ /* 0x0041e8000c101904 */
[----:B------:R-:W2:Y:S04]  /*0f20*/  LDG.E R23, desc[UR4][R14.64+-0x4] ;  /* 0xfffffc040e177981 */ /* 0x000ea8000c1e1900 */
[----:B--2---:R1:W-:Y:S04]  /*0f30*/  STG.E desc[UR4][R6.64+-0x4], R23 ;  /* 0xfffffc1706007986 */ /* 0x0043e8000c101904 */
[----:B------:R-:W2:Y:S01]  /*0f40*/  LDG.E R25, desc[UR4][R14.64] ;  /* 0x000000040e197981 */ /* 0x000ea2000c1e1900 */
[----:B------:R-:W-:-:S03]  /*0f50*/  IADD3 R17, PT, PT, R12, 0x4, RZ ;  /* 0x000000040c117810 */ /* 0x000fc60007ffe0ff */
[----:B--2---:R2:W-:Y:S04]  /*0f60*/  STG.E desc[UR4][R6.64], R25 ;  /* 0x0000001906007986 */ /* 0x0045e8000c101904 */
[----:B------:R-:W3:Y:S01]  /*0f70*/  LDG.E R27, desc[UR4][R14.64+0x4] ;  /* 0x000004040e1b7981 */ /* 0x000ee2000c1e1900 */
[----:B------:R-:W-:-:S03]  /*0f80*/  IMAD.WIDE R16, R17, 0x4, R8 ;  /* 0x0000000411107825 */ /* 0x000fc600078e0208 */
[----:B---3--:R3:W-:Y:S04]  /*0f90*/  STG.E desc[UR4][R6.64+0x4], R27 ;  /* 0x0000041b06007986 */ /* 0x0087e8000c101904 */
[----:B------:R-:W4:Y:S04]  /*0fa0*/  LDG.E R29, desc[UR4][R16.64+-0x8] ;  /* 0xfffff804101d7981 */ /* 0x000f28000c1e1900 */
[----:B----4-:R4:W-:Y:S04]  /*0fb0*/  STG.E desc[UR4][R6.64+0x8], R29 ;  /* 0x0000081d06007986 */ /* 0x0109e8000c101904 */
[----:B0-----:R-:W5:Y:S04]  /*0fc0*/  LDG.E R21, desc[UR4][R16.64+-0x4] ;  /* 0xfffffc0410157981 */ /* 0x001f68000c1e1900 */
[----:B-----5:R0:W-:Y:S04]  /*0fd0*/  STG.E desc[UR4][R6.64+0xc], R21 ;  /* 0x00000c1506007986 */ /* 0x0201e8000c101904 */
[----:B-1----:R-:W5:Y:S01]  /*0fe0*/  LDG.E R23, desc[UR4][R16.64] ;  /* 0x0000000410177981 */ /* 0x002f62000c1e1900 */
[----:B------:R-:W-:-:S03]  /*0ff0*/  VIADD R15, R12, 0x8 ;  /* 0x000000080c0f7836 */ /* 0x000fc60000000000 */
[----:B-----5:R1:W-:Y:S04]  /*1000*/  STG.E desc[UR4][R6.64+0x10], R23 ;  /* 0x0000101706007986 */ /* 0x0203e8000c101904 */
[----:B--2---:R-:W2:Y:S01]  /*1010*/  LDG.E R25, desc[UR4][R16.64+0x4] ;  /* 0x0000040410197981 */ /* 0x004ea2000c1e1900 */
[----:B------:R-:W-:-:S03]  /*1020*/  IMAD.WIDE R14, R15, 0x4, R8 ;  /* 0x000000040f0e7825 */ /* 0x000fc600078e0208 */
[----:B--2---:R2:W-:Y:S04]  /*1030*/  STG.E desc[UR4][R6.64+0x14], R25 ;  /* 0x0000141906007986 */ /* 0x0045e8000c101904 */
[----:B---3--:R-:W3:Y:S04]  /*1040*/  LDG.E R27, desc[UR4][R14.64+-0x8] ;  /* 0xfffff8040e1b7981 */ /* 0x008ee8000c1e1900 */
[----:B---3--:R3:W-:Y:S04]  /*1050*/  STG.E desc[UR4][R6.64+0x18], R27 ;  /* 0x0000181b06007986 */ /* 0x0087e8000c101904 */
[----:B----4-:R-:W4:Y:S04]  /*1060*/  LDG.E R29, desc[UR4][R14.64+-0x4] ;  /* 0xfffffc040e1d7981 */ /* 0x010f28000c1e1900 */
[----:B----4-:R4:W-:Y:S04]  /*1070*/  STG.E desc[UR4][R6.64+0x1c], R29 ;  /* 0x00001c1d06007986 */ /* 0x0109e8000c101904 */
[----:B0-----:R-:W5:Y:S01]  /*1080*/  LDG.E R21, desc[UR4][R14.64] ;  /* 0x000000040e157981 */ /* 0x001f62000c1e1900 */
[----:B------:R-:W-:-:S03]  /*1090*/  VIADD R17, R12, 0xc ;  /* 0x0000000c0c117836 */ /* 0x000fc60000000000 */
[----:B-----5:R0:W-:Y:S04]  /*10a0*/  STG.E desc[UR4][R6.64+0x20], R21 ;  /* 0x0000201506007986 */ /* 0x0201e8000c101904 */
[----:B-1----:R-:W5:Y:S01]  /*10b0*/  LDG.E R23, desc[UR4][R14.64+0x4] ;  /* 0x000004040e177981 */ /* 0x002f62000c1e1900 */
[----:B------:R-:W-:-:S03]  /*10c0*/  IMAD.WIDE R16, R17, 0x4, R8 ;  /* 0x0000000411107825 */ /* 0x000fc600078e0208 */
[----:B-----5:R-:W-:Y:S04]  /*10d0*/  STG.E desc[UR4][R6.64+0x24], R23 ;  /* 0x0000241706007986 */ /* 0x020fe8000c101904 */
[----:B--2---:R-:W2:Y:S04]  /*10e0*/  LDG.E R25, desc[UR4][R16.64+-0x8] ;  /* 0xfffff80410197981 */ /* 0x004ea8000c1e1900 */
[----:B--2---:R-:W-:Y:S04]  /*10f0*/  STG.E desc[UR4][R6.64+0x28], R25 ;  /* 0x0000281906007986 */ /* 0x004fe8000c101904 */
[----:B---3--:R-:W2:Y:S04]  /*1100*/  LDG.E R27, desc[UR4][R16.64+-0x4] ;  /* 0xfffffc04101b7981 */ /* 0x008ea8000c1e1900 */
[----:B--2---:R-:W-:Y:S04]  /*1110*/  STG.E desc[UR4][R6.64+0x2c], R27 ;  /* 0x00002c1b06007986 */ /* 0x004fe8000c101904 */
[----:B----4-:R-:W2:Y:S01]  /*1120*/  LDG.E R29, desc[UR4][R16.64] ;  /* 0x00000004101d7981 */ /* 0x010ea2000c1e1900 */
[----:B------:R-:W-:-:S05]  /*1130*/  VIADD R12, R12, 0x10 ;  /* 0x000000100c0c7836 */ /* 0x000fca0000000000 */
[----:B------:R-:W-:Y:S01]  /*1140*/  ISETP.GE.AND P1, PT, R12, R19, PT ;  /* 0x000000130c00720c */ /* 0x000fe20003f26270 */
[----:B--2---:R-:W-:Y:S04]  /*1150*/  STG.E desc[UR4][R6.64+0x30], R29 ;  /* 0x0000301d06007986 */ /* 0x004fe8000c101904 */
[----:B0-----:R-:W2:Y:S01]  /*1160*/  LDG.E R21, desc[UR4][R16.64+0x4] ;  /* 0x0000040410157981 */ /* 0x001ea2000c1e1900 */
[----:B------:R-:W-:Y:S01]  /*1170*/  IADD3 R14, P2, PT, R6, 0x40, RZ ;  /* 0x00000040060e7810 */ /* 0x000fe20007f5e0ff */
[----:B------:R-:W-:-:S03]  /*1180*/  VIADD R10, R10, 0x10 ;  /* 0x000000100a0a7836 */ /* 0x000fc60000000000 */
[----:B------:R-:W-:Y:S01]  /*1190*/  IADD3.X R15, PT, PT, RZ, R7, RZ, P2, !PT ;  /* 0x00000007ff0f7210 */ /* 0x000fe200017fe4ff */
[----:B--2---:R0:W-:Y:S02]  /*11a0*/  STG.E desc[UR4][R6.64+0x34], R21 ;  /* 0x0000341506007986 */ /* 0x0041e4000c101904 */
[----:B0-----:R-:W-:Y:S01]  /*11b0*/  IMAD.MOV.U32 R6, RZ, RZ, R14 ;  /* 0x000000ffff067224 */ /* 0x001fe200078e000e */
[----:B------:R-:W-:Y:S01]  /*11c0*/  MOV R7, R15 ;  /* 0x0000000f00077202 */ /* 0x000fe20000000f00 */
[----:B------:R-:W-:Y:S06]  /*11d0*/  @!P1 BRA `(.L_x_22) ;  /* 0xfffffffc00449947 */ /* 0x000fec000383ffff */
.L_x_21:
[----:B------:R-:W-:Y:S05]  /*11e0*/  BSYNC.RECONVERGENT B3 ;  /* 0x0000000000037941 */ /* 0x000fea0003800200 */
.L_x_20:
[----:B------:R-:W-:Y:S01]  /*11f0*/  IMAD.IADD R14, R11, 0x1, -R12 ;  /* 0x000000010b0e7824 */ /* 0x000fe200078e0a0c */
[----:B------:R-:W-:Y:S04]  /*1200*/  BSSY.RECONVERGENT B3, `(.L_x_23) ;  /* 0x000001d000037945 */ /* 0x000fe80003800200 */
[----:B------:R-:W-:-:S13]  /*1210*/  ISETP.GT.AND P1, PT, R14, 0x4, PT ;  /* 0x000000040e00780c */ /* 0x000fda0003f24270 */
[----:B------:R-:W-:Y:S05]  /*1220*/  @!P1 BRA `(.L_x_24) ;  /* 0x0000000000689947 */ /* 0x000fea0003800000 */
[----:B------:R-:W-:-:S05]  /*1230*/  IMAD.WIDE R14, R12, 0x4, R8 ;  /* 0x000000040c0e7825 */ /* 0x000fca00078e0208 */
[----:B------:R-:W2:Y:S04]  /*1240*/  LDG.E R19, desc[UR4][R14.64+-0x8] ;  /* 0xfffff8040e137981 */ /* 0x000ea8000c1e1900 */
[----:B--2---:R0:W-:Y:S04]  /*1250*/  STG.E desc[UR4][R6.64+-0x8], R19 ;  /* 0xfffff81306007986 */ /* 0x0041e8000c101904 */
[----:B------:R-:W2:Y:S04]  /*1260*/  LDG.E R21, desc[UR4][R14.64+-0x4] ;  /* 0xfffffc040e157981 */ /* 0x000ea8000c1e1900 */
[----:B--2---:R1:W-:Y:S04]  /*1270*/  STG.E desc[UR4][R6.64+-0x4], R21 ;  /* 0xfffffc1506007986 */ /* 0x0043e8000c101904 */
[----:B------:R-:W2:Y:S01]  /*1280*/  LDG.E R23, desc[UR4][R14.64] ;  /* 0x000000040e177981 */ /* 0x000ea2000c1e1900 */
[----:B------:R-:W-:-:S03]  /*1290*/  VIADD R17, R12, 0x4 ;  /* 0x000000040c117836 */ /* 0x000fc60000000000 */
[----:B--2---:R2:W-:Y:S04]  /*12a0*/  STG.E desc[UR4][R6.64], R23 ;  /* 0x0000001706007986 */ /* 0x0045e8000c101904 */
[----:B------:R-:W3:Y:S01]  /*12b0*/  LDG.E R25, desc[UR4][R14.64+0x4] ;  /* 0x000004040e197981 */ /* 0x000ee2000c1e1900 */
[----:B------:R-:W-:-:S03]  /*12c0*/  IMAD.WIDE R16, R17, 0x4, R8 ;  /* 0x0000000411107825 */ /* 0x000fc600078e0208 */
[----:B---3--:R-:W-:Y:S04]  /*12d0*/  STG.E desc[UR4][R6.64+0x4], R25 ;  /* 0x0000041906007986 */ /* 0x008fe8000c101904 */
[----:B------:R-:W3:Y:S04]  /*12e0*/  LDG.E R27, desc[UR4][R16.64+-0x8] ;  /* 0xfffff804101b7981 */ /* 0x000ee8000c1e1900 */
[----:B---3--:R-:W-:Y:S04]  /*12f0*/  STG.E desc[UR4][R6.64+0x8], R27 ;  /* 0x0000081b06007986 */ /* 0x008fe8000c101904 */
[----:B0-----:R-:W3:Y:S04]  /*1300*/  LDG.E R19, desc[UR4][R16.64+-0x4] ;  /* 0xfffffc0410137981 */ /* 0x001ee8000c1e1900 */
[----:B---3--:R-:W-:Y:S04]  /*1310*/  STG.E desc[UR4][R6.64+0xc], R19 ;  /* 0x00000c1306007986 */ /* 0x008fe8000c101904 */
[----:B-1----:R-:W3:Y:S01]  /*1320*/  LDG.E R21, desc[UR4][R16.64] ;  /* 0x0000000410157981 */ /* 0x002ee2000c1e1900 */
[----:B------:R-:W-:-:S03]  /*1330*/  IADD3 R14, P1, PT, R6, 0x20, RZ ;  /* 0x00000020060e7810 */ /* 0x000fc60007f3e0ff */
[----:B---3--:R-:W-:Y:S04]  /*1340*/  STG.E desc[UR4][R6.64+0x10], R21 ;  /* 0x0000101506007986 */ /* 0x008fe8000c101904 */
[----:B--2---:R-:W2:Y:S01]  /*1350*/  LDG.E R23, desc[UR4][R16.64+0x4] ;  /* 0x0000040410177981 */ /* 0x004ea2000c1e1900 */
[----:B------:R-:W-:Y:S01]  /*1360*/  IADD3.X R15, PT, PT, RZ, R7, RZ, P1, !PT ;  /* 0x00000007ff0f7210 */ /* 0x000fe20000ffe4ff */
[----:B------:R-:W-:Y:S01]  /*1370*/  VIADD R10, R10, 0x8 ;  /* 0x000000080a0a7836 */ /* 0x000fe20000000000 */
[----:B------:R-:W-:Y:S01]  /*1380*/  PLOP3.LUT P0, PT, PT, PT, PT, 0x8, 0x80 ;  /* 0x000000000080781c */ /* 0x000fe20003f0e170 */
[----:B------:R-:W-:Y:S01]  /*1390*/  VIADD R12, R12, 0x8 ;  /* 0x000000080c0c7836 */ /* 0x000fe20000000000 */
[----:B--2---:R0:W-:Y:S02]  /*13a0*/  STG.E desc[UR4][R6.64+0x14], R23 ;  /* 0x0000141706007986 */ /* 0x0041e4000c101904 */
[----:B0-----:R-:W-:Y:S01]  /*13b0*/  MOV R6, R14 ;  /* 0x0000000e00067202 */ /* 0x001fe20000000f00 */
[----:B------:R-:W-:-:S08]  /*13c0*/  IMAD.MOV.U32 R7, RZ, RZ, R15 ;  /* 0x000000ffff077224 */ /* 0x000fd000078e000f */
.L_x_24:
[----:B------:R-:W-:Y:S05]  /*13d0*/  BSYNC.RECONVERGENT B3 ;  /* 0x0000000000037941 */ /* 0x000fea0003800200 */
.L_x_23:
[----:B------:R-:W-:-:S13]  /*13e0*/  ISETP.LT.OR P0, PT, R12, R11, P0 ;  /* 0x0000000b0c00720c */ /* 0x000fda0000701670 */
[----:B------:R-:W-:Y:S05]  /*13f0*/  @!P0 BRA `(.L_x_16) ;  /* 0x0000000000288947 */ /* 0x000fea0003800000 */
[----:B------:R-:W-:-:S05]  /*1400*/  IMAD.WIDE R8, R12, 0x4, R8 ;  /* 0x000000040c087825 */ /* 0x000fca00078e0208 */
[----:B------:R-:W2:Y:S04]  /*1410*/  LDG.E R11, desc[UR4][R8.64+-0x8] ;  /* 0xfffff804080b7981 */ /* 0x000ea8000c1e1900 */
[----:B--2---:R1:W-:Y:S04]  /*1420*/  STG.E desc[UR4][R6.64+-0x8], R11 ;  /* 0xfffff80b06007986 */ /* 0x0043e8000c101904 */
[----:B------:R-:W2:Y:S04]  /*1430*/  LDG.E R15, desc[UR4][R8.64+-0x4] ;  /* 0xfffffc04080f7981 */ /* 0x000ea8000c1e1900 */
[----:B--2---:R1:W-:Y:S04]  /*1440*/  STG.E desc[UR4][R6.64+-0x4], R15 ;  /* 0xfffffc0f06007986 */ /* 0x0043e8000c101904 */
[----:B------:R-:W2:Y:S04]  /*1450*/  LDG.E R17, desc[UR4][R8.64] ;  /* 0x0000000408117981 */ /* 0x000ea8000c1e1900 */
[----:B--2---:R1:W-:Y:S04]  /*1460*/  STG.E desc[UR4][R6.64], R17 ;  /* 0x0000001106007986 */ /* 0x0043e8000c101904 */
[----:B------:R-:W2:Y:S01]  /*1470*/  LDG.E R19, desc[UR4][R8.64+0x4] ;  /* 0x0000040408137981 */ /* 0x000ea2000c1e1900 */
[----:B------:R-:W-:-:S03]  /*1480*/  VIADD R10, R10, 0x4 ;  /* 0x000000040a0a7836 */ /* 0x000fc60000000000 */
[----:B--2---:R1:W-:Y:S04]  /*1490*/  STG.E desc[UR4][R6.64+0x4], R19 ;  /* 0x0000041306007986 */ /* 0x0043e8000c101904 */
.L_x_16:
[----:B------:R-:W-:Y:S05]  /*14a0*/  BSYNC.RECONVERGENT B2 ;  /* 0x0000000000027941 */ /* 0x000fea0003800200 */
.L_x_15:
[----:B------:R-:W-:-:S13]  /*14b0*/  ISETP.GE.AND P0, PT, R13, R4, PT ;  /* 0x000000040d00720c */ /* 0x000fda0003f06270 */
[----:B------:R-:W-:Y:S05]  /*14c0*/  @P0 EXIT ;  /* 0x000000000000094d */ /* 0x000fea0003800000 */
[----:B01----:R-:W-:Y:S01]  /*14d0*/  IADD3 R6, PT, PT, R5, R0, RZ ;  /* 0x0000000005067210 */ /* 0x003fe20007ffe0ff */
[----:B------:R-:W-:Y:S01]  /*14e0*/  BSSY.RECONVERGENT B2, `(.L_x_25) ;  /* 0x000001e000027945 */ /* 0x000fe20003800200 */
[C-C-:B------:R-:W-:Y:S01]  /*14f0*/  IADD3 R5, PT, PT, R2.reuse, R3, R13.reuse ;  /* 0x0000000302057210 */ /* 0x140fe20007ffe00d */
[----:B------:R-:W-:-:S04]  /*1500*/  IMAD.IADD R2, R2, 0x1, R13 ;  /* 0x0000000102027824 */ /* 0x000fc800078e020d */
[----:B------:R-:W-:Y:S01]  /*1510*/  IMAD.IADD R5, R6, 0x1, -R5 ;  /* 0x0000000106057824 */ /* 0x000fe200078e0a05 */
[----:B------:R-:W-:-:S04]  /*1520*/  IADD3 R2, PT, PT, R2, R3, -R6 ;  /* 0x0000000302027210 */ /* 0x000fc80007ffe806 */
[----:B------:R-:W-:Y:S02]  /*1530*/  LOP3.LUT P1, R5, R5, 0x3, RZ, 0xc0, !PT ;  /* 0x0000000305057812 */ /* 0x000fe4000782c0ff */
[----:B------:R-:W-:-:S11]  /*1540*/  ISETP.GT.U32.AND P0, PT, R2, -0x4, PT ;  /* 0xfffffffc0200780c */ /* 0x000fd60003f04070 */
[----:B------:R-:W-:Y:S05]  /*1550*/  @!P1 BRA `(.L_x_26) ;  /* 0x0000000000589947 */ /* 0x000fea0003800000 */
[----:B------:R-:W0:Y:S01]  /*1560*/  LDCU.64 UR6, c[0x0][0x390] ;  /* 0x00007200ff0677ac */ /* 0x000e220008000a00 */
[----:B------:R-:W-:Y:S01]  /*1570*/  IMAD.WIDE R6, R3, 0x4, RZ ;  /* 0x0000000403067825 */ /* 0x000fe200078e02ff */
[----:B------:R-:W1:Y:S03]  /*1580*/  LDCU.64 UR8, c[0x0][0x3a0] ;  /* 0x00007400ff0877ac */ /* 0x000e660008000a00 */
[----:B------:R-:W-:-:S04]  /*1590*/  IMAD.WIDE R14, R0, 0x4, RZ ;  /* 0x00000004000e7825 */ /* 0x000fc800078e02ff */
[C---:B---3--:R-:W-:Y:S01]  /*15a0*/  IMAD.WIDE.U32 R8, R10.reuse, 0x4, R6 ;  /* 0x000000040a087825 */ /* 0x048fe200078e0006 */
[----:B------:R-:W-:-:S03]  /*15b0*/  IADD3 R10, PT, PT, R10, R5, RZ ;  /* 0x000000050a0a7210 */ /* 0x000fc60007ffe0ff */
[----:B------:R-:W-:Y:S01]  /*15c0*/  IMAD.MOV R2, RZ, RZ, -R5 ;  /* 0x000000ffff027224 */ /* 0x000fe200078e0a05 */
[----:B0-----:R-:W-:Y:S02]  /*15d0*/  IADD3 R6, P2, P3, -R14, UR6, R6 ;  /* 0x000000060e067c10 */ /* 0x001fe4000fb5e106 */
[----:B-1----:R-:W-:Y:S02]  /*15e0*/  IADD3 R11, P1, PT, R8, UR8, RZ ;  /* 0x00000008080b7c10 */ /* 0x002fe4000ff3e0ff */
[----:B------:R-:W-:Y:S02]  /*15f0*/  IADD3.X R7, PT, PT, ~R15, UR7, R7, P2, P3 ;  /* 0x000000070f077c10 */ /* 0x000fe400097e6507 */
[----:B------:R-:W-:-:S09]  /*1600*/  IADD3.X R12, PT, PT, R9, UR9, RZ, P1, !PT ;  /* 0x00000009090c7c10 */ /* 0x000fd20008ffe4ff */
.L_x_27:
[----:B0-----:R-:W-:-:S05]  /*1610*/  IMAD.WIDE R8, R13, 0x4, R6 ;  /* 0x000000040d087825 */ /* 0x001fca00078e0206 */
[----:B------:R0:W2:Y:S01]  /*1620*/  LDG.E R5, desc[UR4][R8.64] ;  /* 0x0000000408057981 */ /* 0x0000a2000c1e1900 */
[----:B------:R-:W-:Y:S02]  /*1630*/  VIADD R2, R2, 0x1 ;  /* 0x0000000102027836 */ /* 0x000fe40000000000 */
[----:B------:R-:W-:-:S03]  /*1640*/  VIADD R13, R13, 0x1 ;  /* 0x000000010d0d7836 */ /* 0x000fc60000000000 */
[----:B------:R-:W-:Y:S01]  /*1650*/  ISETP.NE.AND P1, PT, R2, RZ, PT ;  /* 0x000000ff0200720c */ /* 0x000fe20003f25270 */
[----:B0-----:R-:W-:Y:S01]  /*1660*/  IMAD.MOV.U32 R8, RZ, RZ, R11 ;  /* 0x000000ffff087224 */ /* 0x001fe200078e000b */
[----:B------:R-:W-:Y:S02]  /*1670*/  MOV R9, R12 ;  /* 0x0000000c00097202 */ /* 0x000fe40000000f00 */
[----:B------:R-:W-:-:S04]  /*1680*/  IADD3 R11, P2, PT, R11, 0x4, RZ ;  /* 0x000000040b0b7810 */ /* 0x000fc80007f5e0ff */
[----:B------:R-:W-:Y:S01]  /*1690*/  IADD3.X R12, PT, PT, RZ, R12, RZ, P2, !PT ;  /* 0x0000000cff0c7210 */ /* 0x000fe200017fe4ff */
[----:B--2---:R0:W-:Y:S04]  /*16a0*/  STG.E desc[UR4][R8.64], R5 ;  /* 0x0000000508007986 */ /* 0x0041e8000c101904 */
[----:B------:R-:W-:Y:S05]  /*16b0*/  @P1 BRA `(.L_x_27) ;  /* 0xfffffffc00d41947 */ /* 0x000fea000383ffff */
.L_x_26:
[----:B------:R-:W-:Y:S05]  /*16c0*/  BSYNC.RECONVERGENT B2 ;  /* 0x0000000000027941 */ /* 0x000fea0003800200 */
.L_x_25:
[----:B------:R-:W-:Y:S05]  /*16d0*/  @P0 EXIT ;  /* 0x000000000000094d */ /* 0x000fea0003800000 */
[----:B------:R-:W1:Y:S01]  /*16e0*/  LDCU.64 UR6, c[0x0][0x390] ;  /* 0x00007200ff0677ac */ /* 0x000e620008000a00 */
[----:B------:R-:W-:Y:S01]  /*16f0*/  IMAD.WIDE R2, R3, 0x4, RZ ;  /* 0x0000000403027825 */ /* 0x000fe200078e02ff */
[----:B------:R-:W-:Y:S01]  /*1700*/  BSSY.RECONVERGENT B2, `(.L_x_28) ;  /* 0x000003f000027945 */ /* 0x000fe20003800200 */
[----:B------:R-:W2:Y:S02]  /*1710*/  LDCU.64 UR8, c[0x0][0x3a0] ;  /* 0x00007400ff0877ac */ /* 0x000ea40008000a00 */
[----:B------:R-:W-:-:S04]  /*1720*/  IMAD.WIDE R6, R0, 0x4, RZ ;  /* 0x0000000400067825 */ /* 0x000fc800078e02ff */
[----:B------:R-:W-:Y:S02]  /*1730*/  IMAD.IADD R0, R4, 0x1, -R13 ;  /* 0x0000000104007824 */ /* 0x000fe400078e0a0d */
[----:B------:R-:W-:Y:S01]  /*1740*/  IMAD.WIDE.U32 R10, R10, 0x4, R2 ;  /* 0x000000040a0a7825 */ /* 0x000fe200078e0002 */
[----:B-1----:R-:W-:-:S04]  /*1750*/  IADD3 R6, P1, P2, -R6, UR6, R2 ;  /* 0x0000000606067c10 */ /* 0x002fc8000fa3e102 */
[----:B------:R-:W-:Y:S02]  /*1760*/  IADD3.X R3, PT, PT, ~R7, UR7, R3, P1, P2 ;  /* 0x0000000707037c10 */ /* 0x000fe40008fe4503 */
[----:B------:R-:W-:Y:S02]  /*1770*/  ISETP.GT.AND P1, PT, R0, 0xc, PT ;  /* 0x0000000c0000780c */ /* 0x000fe40003f24270 */
[----:B--2---:R-:W-:Y:S02]  /*1780*/  IADD3 R2, P0, PT, R10, UR8, RZ ;  /* 0x000000080a027c10 */ /* 0x004fe4000ff1e0ff */
[----:B------:R-:W-:Y:S02]  /*1790*/  IADD3 R6, P2, PT, R6, 0x8, RZ ;  /* 0x0000000806067810 */ /* 0x000fe40007f5e0ff */
[----:B------:R-:W-:-:S03]  /*17a0*/  IADD3 R2, P3, PT, R2, 0x8, RZ ;  /* 0x0000000802027810 */ /* 0x000fc60007f7e0ff */
[----:B------:R-:W-:Y:S01]  /*17b0*/  IMAD.X R7, RZ, RZ, R3, P2 ;  /* 0x000000ffff077224 */ /* 0x000fe200010e0603 */
[----:B------:R-:W-:Y:S02]  /*17c0*/  IADD3.X R3, PT, PT, RZ, UR9, R11, P3, P0 ;  /* 0x00000009ff037c10 */ /* 0x000fe40009fe040b */
[----:B------:R-:W-:Y:S01]  /*17d0*/  PLOP3.LUT P0, PT, PT, PT, PT, 0x80, 0x8 ;  /* 0x000000000008781c */ /* 0x000fe20003f0f070 */
[----:B------:R-:W-:-:S12]  /*17e0*/  @!P1 BRA `(.L_x_29) ;  /* 0x0000000000c09947 */ /* 0x000fd80003800000 */
[----:B------:R-:W-:Y:S02]  /*17f0*/  PLOP3.LUT P0, PT, PT, PT, PT, 0x8, 0x80 ;  /* 0x000000000080781c */ /* 0x000fe40003f0e170 */
[----:B------:R-:W-:-:S11]  /*1800*/  IADD3 R0, PT, PT, R4, -0xc, RZ ;  /* 0xfffffff404007810 */ /* 0x000fd60007ffe0ff */
.L_x_30:
[----:B0--3--:R-:W-:-:S05]  /*1810*/  IMAD.WIDE R8, R13, 0x4, R6 ;  /* 0x000000040d087825 */ /* 0x009fca00078e0206 */
        /* <DEDUP_REMOVED lines=25> */
[----:B------:R-:W-:-:S03]  /*19b0*/  IADD3 R11, PT, PT, R13, 0xc, RZ ;  /* 0x0000000c0d0b7810 */ /* 0x000fc60007ffe0ff */
        /* <DEDUP_REMOVED lines=13> */
[----:B------:R-:W-:-:S05]  /*1a90*/  IADD3 R8, P2, PT, R2, 0x40, RZ ;  /* 0x0000004002087810 */ /* 0x000fca0007f5e0ff */
[----:B------:R-:W-:Y:S01]  /*1aa0*/  IMAD.X R9, RZ, RZ, R3, P2 ;  /* 0x000000ffff097224 */ /* 0x000fe200010e0603 */
[----:B--2---:R0:W-:Y:S02]  /*1ab0*/  STG.E desc[UR4][R2.64+0x34], R5 ;  /* 0x0000340502007986 */ /* 0x0041e4000c101904 */
[----:B0-----:R-:W-:Y:S01]  /*1ac0*/  MOV R2, R8 ;  /* 0x0000000800027202 */ /* 0x001fe20000000f00 */
[----:B------:R-:W-:Y:S01]  /*1ad0*/  IMAD.MOV.U32 R3, RZ, RZ, R9 ;  /* 0x000000ffff037224 */ /* 0x000fe200078e0009 */
[----:B------:R-:W-:Y:S06]  /*1ae0*/  @!P1 BRA `(.L_x_30) ;  /* 0xfffffffc00489947 */ /* 0x000fec000383ffff */
.L_x_29:
[----:B------:R-:W-:Y:S05]  /*1af0*/  BSYNC.RECONVERGENT B2 ;  /* 0x0000000000027941 */ /* 0x000fea0003800200 */
.L_x_28:
[----:B------:R-:W-:Y:S01]  /*1b00*/  IMAD.IADD R0, R4, 0x1, -R13 ;  /* 0x0000000104007824 */ /* 0x000fe200078e0a0d */
[----:B------:R-:W-:Y:S04]  /*1b10*/  BSSY.RECONVERGENT B2, `(.L_x_31) ;  /* 0x000001c000027945 */ /* 0x000fe80003800200 */
[----:B------:R-:W-:-:S13]  /*1b20*/  ISETP.GT.AND P1, PT, R0, 0x4, PT ;  /* 0x000000040000780c */ /* 0x000fda0003f24270 */
[----:B------:R-:W-:Y:S05]  /*1b30*/  @!P1 BRA `(.L_x_32) ;  /* 0x0000000000649947 */ /* 0x000fea0003800000 */
[----:B0--3--:R-:W-:-:S05]  /*1b40*/  IMAD.WIDE R8, R13, 0x4, R6 ;  /* 0x000000040d087825 */ /* 0x009fca00078e0206 */
        /* <DEDUP_REMOVED lines=18> */
[----:B------:R-:W-:Y:S01]  /*1c70*/  IMAD.X R9, RZ, RZ, R3, P1 ;  /* 0x000000ffff097224 */ /* 0x000fe200008e0603 */
[----:B------:R-:W-:Y:S01]  /*1c80*/  PLOP3.LUT P0, PT, PT, PT, PT, 0x8, 0x80 ;  /* 0x000000000080781c */ /* 0x000fe20003f0e170 */
[----:B------:R-:W-:Y:S01]  /*1c90*/  VIADD R13, R13, 0x8 ;  /* 0x000000080d0d7836 */ /* 0x000fe20000000000 */
[----:B--2---:R0:W-:Y:S02]  /*1ca0*/  STG.E desc[UR4][R2.64+0x14], R17 ;  /* 0x0000141102007986 */ /* 0x0041e4000c101904 */
[----:B0-----:R-:W-:Y:S01]  /*1cb0*/  MOV R2, R0 ;  /* 0x0000000000027202 */ /* 0x001fe20000000f00 */
[----:B------:R-:W-:-:S08]  /*1cc0*/  IMAD.MOV.U32 R3, RZ, RZ, R9 ;  /* 0x000000ffff037224 */ /* 0x000fd000078e0009 */
.L_x_32:
[----:B------:R-:W-:Y:S05]  /*1cd0*/  BSYNC.RECONVERGENT B2 ;  /* 0x0000000000027941 */ /* 0x000fea0003800200 */
.L_x_31:
[----:B------:R-:W-:-:S13]  /*1ce0*/  ISETP.LT.OR P0, PT, R13, R4, P0 ;  /* 0x000000040d00720c */ /* 0x000fda0000701670 */
[----:B------:R-:W-:Y:S05]  /*1cf0*/  @!P0 EXIT ;  /* 0x000000000000894d */ /* 0x000fea0003800000 */
[----:B------:R-:W-:-:S05]  /*1d00*/  IMAD.WIDE R6, R13, 0x4, R6 ;  /* 0x000000040d067825 */ /* 0x000fca00078e0206 */
[----:B0-----:R-:W2:Y:S04]  /*1d10*/  LDG.E R5, desc[UR4][R6.64+-0x8] ;  /* 0xfffff80406057981 */ /* 0x001ea8000c1e1900 */
[----:B--2---:R-:W-:Y:S04]  /*1d20*/  STG.E desc[UR4][R2.64+-0x8], R5 ;  /* 0xfffff80502007986 */ /* 0x004fe8000c101904 */
[----:B---3--:R-:W2:Y:S04]  /*1d30*/  LDG.E R9, desc[UR4][R6.64+-0x4] ;  /* 0xfffffc0406097981 */ /* 0x008ea8000c1e1900 */
[----:B--2---:R-:W-:Y:S04]  /*1d40*/  STG.E desc[UR4][R2.64+-0x4], R9 ;  /* 0xfffffc0902007986 */ /* 0x004fe8000c101904 */
[----:B------:R-:W2:Y:S04]  /*1d50*/  LDG.E R11, desc[UR4][R6.64] ;  /* 0x00000004060b7981 */ /* 0x000ea8000c1e1900 */
[----:B--2---:R-:W-:Y:S04]  /*1d60*/  STG.E desc[UR4][R2.64], R11 ;  /* 0x0000000b02007986 */ /* 0x004fe8000c101904 */
[----:B------:R-:W2:Y:S04]  /*1d70*/  LDG.E R13, desc[UR4][R6.64+0x4] ;  /* 0x00000404060d7981 */ /* 0x000ea8000c1e1900 */
[----:B--2---:R-:W-:Y:S01]  /*1d80*/  STG.E desc[UR4][R2.64+0x4], R13 ;  /* 0x0000040d02007986 */ /* 0x004fe2000c101904 */
[----:B------:R-:W-:Y:S05]  /*1d90*/  EXIT ;  /* 0x000000000000794d */ /* 0x000fea0003800000 */
.L_x_33:
[----:B------:R-:W-:-:S00]  /*1da0*/  BRA `(.L_x_33) ;  /* 0xfffffffc00fc7947 */ /* 0x000fc0000383ffff */
[----:B------:R-:W-:-:S00]  /*1db0*/  NOP ;  /* 0x0000000000007918 */ /* 0x000fc00000000000 */
        /* <DEDUP_REMOVED lines=12> */
.L_x_34:


//--------------------- .nv.shared.reserved.0     --------------------------
	.section	.nv.shared.reserved.0,"aw",@nobits
	.weak		__nv_reservedSMEM_offset_0_alias
	.size		__nv_reservedSMEM_offset_0_alias, 0, 64
	.other		__nv_reservedSMEM_offset_0_alias,@"STO_CUDA_RESERVED_SHARED STV_DEFAULT"
__nv_reservedSMEM_offset_0_alias:
	.zero		0
	.zero		64


//--------------------- .nv.constant0._Z18merge_basic_kernelPiiS_iS_ --------------------------
	.section	.nv.constant0._Z18merge_basic_kernelPiiS_iS_,"a",@progbits
	.sectionflags	@""
	.align	4
.nv.constant0._Z18merge_basic_kernelPiiS_iS_:
	.zero		936


//--------------------- SYMBOLS --------------------------

	.type		.nv.reservedSmem.offset0,@object
	.size		.nv.reservedSmem.offset0,0x4
